//
// Generated by NVIDIA NVVM Compiler
//
// Compiler Build ID: CL-36424714
// Cuda compilation tools, release 13.0, V13.0.88
// Based on NVVM 20.0.0
//

.version 9.0
.target sm_100
.address_size 64

	// .globl	_Z11init_kernelP17curandStateXORWOWl
.global .align 4 .b8 precalc_xorwow_matrix[102400];
.global .align 4 .b8 precalc_xorwow_offset_matrix[102400];
.global .align 4 .b8 mrg32k3aM1[2304];
.global .align 4 .b8 mrg32k3aM2[2304];
.global .align 4 .b8 mrg32k3aM1SubSeq[2016];
.global .align 4 .b8 mrg32k3aM2SubSeq[2016];
.global .align 4 .b8 mrg32k3aM1Seq[2304];
.global .align 4 .b8 mrg32k3aM2Seq[2304];
.const .align 8 .b8 __cr_lgamma_table[72];
.extern .shared .align 16 .b8 sdata[];
.extern .shared .align 16 .b8 srdata[];

.visible .entry _Z11init_kernelP17curandStateXORWOWl(
	.param .u64 .ptr .align 1 _Z11init_kernelP17curandStateXORWOWl_param_0,
	.param .u64 _Z11init_kernelP17curandStateXORWOWl_param_1
)
{
	.reg .pred 	%p<24>;
	.reg .b32 	%r<413>;
	.reg .b64 	%rd<17>;

	ld.param.u64 	%rd8, [_Z11init_kernelP17curandStateXORWOWl_param_0];
	ld.param.u64 	%rd9, [_Z11init_kernelP17curandStateXORWOWl_param_1];
	cvta.to.global.u64 	%rd1, %rd8;
	mov.u32 	%r183, %tid.x;
	mov.u32 	%r184, %ctaid.x;
	mov.u32 	%r185, %ntid.x;
	mad.lo.s32 	%r1, %r184, %r185, %r183;
	cvt.u32.u64 	%r186, %rd9;
	xor.b32  	%r187, %r186, -1429050551;
	mul.lo.s32 	%r188, %r187, 1099087573;
	{ .reg .b32 tmp; mov.b64 {tmp, %r189}, %rd9; }
	xor.b32  	%r190, %r189, -136515619;
	mul.lo.s32 	%r191, %r190, -1703105765;
	add.s32 	%r192, %r188, %r191;
	add.s32 	%r193, %r192, 6615241;
	add.s32 	%r194, %r188, 123456789;
	st.global.v2.u32 	[%rd1], {%r193, %r194};
	xor.b32  	%r195, %r188, 362436069;
	add.s32 	%r196, %r191, 521288629;
	st.global.v2.u32 	[%rd1+8], {%r195, %r196};
	xor.b32  	%r197, %r191, 88675123;
	add.s32 	%r198, %r188, 5783321;
	st.global.v2.u32 	[%rd1+16], {%r197, %r198};
	setp.eq.s32 	%p1, %r1, 0;
	@%p1 bra 	$L__BB0_42;
	cvt.s64.s32 	%rd16, %r1;
	mov.b32 	%r319, 0;
$L__BB0_2:
	and.b64  	%rd4, %rd16, 3;
	setp.eq.s64 	%p2, %rd4, 0;
	@%p2 bra 	$L__BB0_41;
	mul.wide.u32 	%rd10, %r319, 3200;
	mov.u64 	%rd11, precalc_xorwow_matrix;
	add.s64 	%rd5, %rd11, %rd10;
	cvt.u32.u64 	%r3, %rd4;
	mov.b32 	%r320, 0;
$L__BB0_4:
	mov.b32 	%r333, 0;
	mov.u32 	%r334, %r333;
	mov.u32 	%r335, %r333;
	mov.u32 	%r336, %r333;
	mov.u32 	%r337, %r333;
	mov.u32 	%r326, %r333;
$L__BB0_5:
	mul.wide.u32 	%rd12, %r326, 4;
	add.s64 	%rd13, %rd1, %rd12;
	ld.global.u32 	%r11, [%rd13+4];
	shl.b32 	%r12, %r326, 5;
	mov.b32 	%r332, 0;
$L__BB0_6:
	.pragma "nounroll";
	shr.u32 	%r203, %r11, %r332;
	and.b32  	%r204, %r203, 1;
	setp.eq.b32 	%p3, %r204, 1;
	not.pred 	%p4, %p3;
	add.s32 	%r205, %r12, %r332;
	mul.lo.s32 	%r206, %r205, 5;
	mul.wide.u32 	%rd14, %r206, 4;
	add.s64 	%rd6, %rd5, %rd14;
	@%p4 bra 	$L__BB0_8;
	ld.global.u32 	%r207, [%rd6];
	xor.b32  	%r337, %r337, %r207;
	ld.global.u32 	%r208, [%rd6+4];
	xor.b32  	%r336, %r336, %r208;
	ld.global.u32 	%r209, [%rd6+8];
	xor.b32  	%r335, %r335, %r209;
	ld.global.u32 	%r210, [%rd6+12];
	xor.b32  	%r334, %r334, %r210;
	ld.global.u32 	%r211, [%rd6+16];
	xor.b32  	%r333, %r333, %r211;
$L__BB0_8:
	and.b32  	%r213, %r203, 2;
	setp.eq.s32 	%p5, %r213, 0;
	@%p5 bra 	$L__BB0_10;
	ld.global.u32 	%r214, [%rd6+20];
	xor.b32  	%r337, %r337, %r214;
	ld.global.u32 	%r215, [%rd6+24];
	xor.b32  	%r336, %r336, %r215;
	ld.global.u32 	%r216, [%rd6+28];
	xor.b32  	%r335, %r335, %r216;
	ld.global.u32 	%r217, [%rd6+32];
	xor.b32  	%r334, %r334, %r217;
	ld.global.u32 	%r218, [%rd6+36];
	xor.b32  	%r333, %r333, %r218;
$L__BB0_10:
	and.b32  	%r220, %r203, 4;
	setp.eq.s32 	%p6, %r220, 0;
	@%p6 bra 	$L__BB0_12;
	ld.global.u32 	%r221, [%rd6+40];
	xor.b32  	%r337, %r337, %r221;
	ld.global.u32 	%r222, [%rd6+44];
	xor.b32  	%r336, %r336, %r222;
	ld.global.u32 	%r223, [%rd6+48];
	xor.b32  	%r335, %r335, %r223;
	ld.global.u32 	%r224, [%rd6+52];
	xor.b32  	%r334, %r334, %r224;
	ld.global.u32 	%r225, [%rd6+56];
	xor.b32  	%r333, %r333, %r225;
$L__BB0_12:
	and.b32  	%r227, %r203, 8;
	setp.eq.s32 	%p7, %r227, 0;
	@%p7 bra 	$L__BB0_14;
	ld.global.u32 	%r228, [%rd6+60];
	xor.b32  	%r337, %r337, %r228;
	ld.global.u32 	%r229, [%rd6+64];
	xor.b32  	%r336, %r336, %r229;
	ld.global.u32 	%r230, [%rd6+68];
	xor.b32  	%r335, %r335, %r230;
	ld.global.u32 	%r231, [%rd6+72];
	xor.b32  	%r334, %r334, %r231;
	ld.global.u32 	%r232, [%rd6+76];
	xor.b32  	%r333, %r333, %r232;
$L__BB0_14:
	and.b32  	%r234, %r203, 16;
	setp.eq.s32 	%p8, %r234, 0;
	@%p8 bra 	$L__BB0_16;
	ld.global.u32 	%r235, [%rd6+80];
	xor.b32  	%r337, %r337, %r235;
	ld.global.u32 	%r236, [%rd6+84];
	xor.b32  	%r336, %r336, %r236;
	ld.global.u32 	%r237, [%rd6+88];
	xor.b32  	%r335, %r335, %r237;
	ld.global.u32 	%r238, [%rd6+92];
	xor.b32  	%r334, %r334, %r238;
	ld.global.u32 	%r239, [%rd6+96];
	xor.b32  	%r333, %r333, %r239;
$L__BB0_16:
	and.b32  	%r241, %r203, 32;
	setp.eq.s32 	%p9, %r241, 0;
	@%p9 bra 	$L__BB0_18;
	ld.global.u32 	%r242, [%rd6+100];
	xor.b32  	%r337, %r337, %r242;
	ld.global.u32 	%r243, [%rd6+104];
	xor.b32  	%r336, %r336, %r243;
	ld.global.u32 	%r244, [%rd6+108];
	xor.b32  	%r335, %r335, %r244;
	ld.global.u32 	%r245, [%rd6+112];
	xor.b32  	%r334, %r334, %r245;
	ld.global.u32 	%r246, [%rd6+116];
	xor.b32  	%r333, %r333, %r246;
$L__BB0_18:
	and.b32  	%r248, %r203, 64;
	setp.eq.s32 	%p10, %r248, 0;
	@%p10 bra 	$L__BB0_20;
	ld.global.u32 	%r249, [%rd6+120];
	xor.b32  	%r337, %r337, %r249;
	ld.global.u32 	%r250, [%rd6+124];
	xor.b32  	%r336, %r336, %r250;
	ld.global.u32 	%r251, [%rd6+128];
	xor.b32  	%r335, %r335, %r251;
	ld.global.u32 	%r252, [%rd6+132];
	xor.b32  	%r334, %r334, %r252;
	ld.global.u32 	%r253, [%rd6+136];
	xor.b32  	%r333, %r333, %r253;
$L__BB0_20:
	and.b32  	%r255, %r203, 128;
	setp.eq.s32 	%p11, %r255, 0;
	@%p11 bra 	$L__BB0_22;
	ld.global.u32 	%r256, [%rd6+140];
	xor.b32  	%r337, %r337, %r256;
	ld.global.u32 	%r257, [%rd6+144];
	xor.b32  	%r336, %r336, %r257;
	ld.global.u32 	%r258, [%rd6+148];
	xor.b32  	%r335, %r335, %r258;
	ld.global.u32 	%r259, [%rd6+152];
	xor.b32  	%r334, %r334, %r259;
	ld.global.u32 	%r260, [%rd6+156];
	xor.b32  	%r333, %r333, %r260;
$L__BB0_22:
	and.b32  	%r262, %r203, 256;
	setp.eq.s32 	%p12, %r262, 0;
	@%p12 bra 	$L__BB0_24;
	ld.global.u32 	%r263, [%rd6+160];
	xor.b32  	%r337, %r337, %r263;
	ld.global.u32 	%r264, [%rd6+164];
	xor.b32  	%r336, %r336, %r264;
	ld.global.u32 	%r265, [%rd6+168];
	xor.b32  	%r335, %r335, %r265;
	ld.global.u32 	%r266, [%rd6+172];
	xor.b32  	%r334, %r334, %r266;
	ld.global.u32 	%r267, [%rd6+176];
	xor.b32  	%r333, %r333, %r267;
$L__BB0_24:
	and.b32  	%r269, %r203, 512;
	setp.eq.s32 	%p13, %r269, 0;
	@%p13 bra 	$L__BB0_26;
	ld.global.u32 	%r270, [%rd6+180];
	xor.b32  	%r337, %r337, %r270;
	ld.global.u32 	%r271, [%rd6+184];
	xor.b32  	%r336, %r336, %r271;
	ld.global.u32 	%r272, [%rd6+188];
	xor.b32  	%r335, %r335, %r272;
	ld.global.u32 	%r273, [%rd6+192];
	xor.b32  	%r334, %r334, %r273;
	ld.global.u32 	%r274, [%rd6+196];
	xor.b32  	%r333, %r333, %r274;
$L__BB0_26:
	and.b32  	%r276, %r203, 1024;
	setp.eq.s32 	%p14, %r276, 0;
	@%p14 bra 	$L__BB0_28;
	ld.global.u32 	%r277, [%rd6+200];
	xor.b32  	%r337, %r337, %r277;
	ld.global.u32 	%r278, [%rd6+204];
	xor.b32  	%r336, %r336, %r278;
	ld.global.u32 	%r279, [%rd6+208];
	xor.b32  	%r335, %r335, %r279;
	ld.global.u32 	%r280, [%rd6+212];
	xor.b32  	%r334, %r334, %r280;
	ld.global.u32 	%r281, [%rd6+216];
	xor.b32  	%r333, %r333, %r281;
$L__BB0_28:
	and.b32  	%r283, %r203, 2048;
	setp.eq.s32 	%p15, %r283, 0;
	@%p15 bra 	$L__BB0_30;
	ld.global.u32 	%r284, [%rd6+220];
	xor.b32  	%r337, %r337, %r284;
	ld.global.u32 	%r285, [%rd6+224];
	xor.b32  	%r336, %r336, %r285;
	ld.global.u32 	%r286, [%rd6+228];
	xor.b32  	%r335, %r335, %r286;
	ld.global.u32 	%r287, [%rd6+232];
	xor.b32  	%r334, %r334, %r287;
	ld.global.u32 	%r288, [%rd6+236];
	xor.b32  	%r333, %r333, %r288;
$L__BB0_30:
	and.b32  	%r290, %r203, 4096;
	setp.eq.s32 	%p16, %r290, 0;
	@%p16 bra 	$L__BB0_32;
	ld.global.u32 	%r291, [%rd6+240];
	xor.b32  	%r337, %r337, %r291;
	ld.global.u32 	%r292, [%rd6+244];
	xor.b32  	%r336, %r336, %r292;
	ld.global.u32 	%r293, [%rd6+248];
	xor.b32  	%r335, %r335, %r293;
	ld.global.u32 	%r294, [%rd6+252];
	xor.b32  	%r334, %r334, %r294;
	ld.global.u32 	%r295, [%rd6+256];
	xor.b32  	%r333, %r333, %r295;
$L__BB0_32:
	and.b32  	%r297, %r203, 8192;
	setp.eq.s32 	%p17, %r297, 0;
	@%p17 bra 	$L__BB0_34;
	ld.global.u32 	%r298, [%rd6+260];
	xor.b32  	%r337, %r337, %r298;
	ld.global.u32 	%r299, [%rd6+264];
	xor.b32  	%r336, %r336, %r299;
	ld.global.u32 	%r300, [%rd6+268];
	xor.b32  	%r335, %r335, %r300;
	ld.global.u32 	%r301, [%rd6+272];
	xor.b32  	%r334, %r334, %r301;
	ld.global.u32 	%r302, [%rd6+276];
	xor.b32  	%r333, %r333, %r302;
$L__BB0_34:
	and.b32  	%r304, %r203, 16384;
	setp.eq.s32 	%p18, %r304, 0;
	@%p18 bra 	$L__BB0_36;
	ld.global.u32 	%r305, [%rd6+280];
	xor.b32  	%r337, %r337, %r305;
	ld.global.u32 	%r306, [%rd6+284];
	xor.b32  	%r336, %r336, %r306;
	ld.global.u32 	%r307, [%rd6+288];
	xor.b32  	%r335, %r335, %r307;
	ld.global.u32 	%r308, [%rd6+292];
	xor.b32  	%r334, %r334, %r308;
	ld.global.u32 	%r309, [%rd6+296];
	xor.b32  	%r333, %r333, %r309;
$L__BB0_36:
	and.b32  	%r311, %r203, 32768;
	setp.eq.s32 	%p19, %r311, 0;
	@%p19 bra 	$L__BB0_38;
	ld.global.u32 	%r312, [%rd6+300];
	xor.b32  	%r337, %r337, %r312;
	ld.global.u32 	%r313, [%rd6+304];
	xor.b32  	%r336, %r336, %r313;
	ld.global.u32 	%r314, [%rd6+308];
	xor.b32  	%r335, %r335, %r314;
	ld.global.u32 	%r315, [%rd6+312];
	xor.b32  	%r334, %r334, %r315;
	ld.global.u32 	%r316, [%rd6+316];
	xor.b32  	%r333, %r333, %r316;
$L__BB0_38:
	add.s32 	%r332, %r332, 16;
	setp.ne.s32 	%p20, %r332, 32;
	@%p20 bra 	$L__BB0_6;
	mad.lo.s32 	%r317, %r326, -31, %r12;
	add.s32 	%r326, %r317, 1;
	setp.ne.s32 	%p21, %r326, 5;
	@%p21 bra 	$L__BB0_5;
	st.global.u32 	[%rd1+4], %r337;
	st.global.u32 	[%rd1+8], %r336;
	st.global.u32 	[%rd1+12], %r335;
	st.global.u32 	[%rd1+16], %r334;
	st.global.u32 	[%rd1+20], %r333;
	add.s32 	%r320, %r320, 1;
	setp.lt.u32 	%p22, %r320, %r3;
	@%p22 bra 	$L__BB0_4;
$L__BB0_41:
	shr.u64 	%rd7, %rd16, 2;
	add.s32 	%r319, %r319, 1;
	setp.gt.u64 	%p23, %rd16, 3;
	mov.u64 	%rd16, %rd7;
	@%p23 bra 	$L__BB0_2;
$L__BB0_42:
	mov.b32 	%r318, 0;
	st.global.v2.u32 	[%rd1+24], {%r318, %r318};
	st.global.u32 	[%rd1+32], %r318;
	mov.b64 	%rd15, 0;
	st.global.u64 	[%rd1+40], %rd15;
	ret;

}
	// .globl	_Z7kernel1PfS_S_S_P17curandStateXORWOWS_S_S_
.visible .entry _Z7kernel1PfS_S_S_P17curandStateXORWOWS_S_S_(
	.param .u64 .ptr .align 1 _Z7kernel1PfS_S_S_P17curandStateXORWOWS_S_S__param_0,
	.param .u64 .ptr .align 1 _Z7kernel1PfS_S_S_P17curandStateXORWOWS_S_S__param_1,
	.param .u64 .ptr .align 1 _Z7kernel1PfS_S_S_P17curandStateXORWOWS_S_S__param_2,
	.param .u64 .ptr .align 1 _Z7kernel1PfS_S_S_P17curandStateXORWOWS_S_S__param_3,
	.param .u64 .ptr .align 1 _Z7kernel1PfS_S_S_P17curandStateXORWOWS_S_S__param_4,
	.param .u64 .ptr .align 1 _Z7kernel1PfS_S_S_P17curandStateXORWOWS_S_S__param_5,
	.param .u64 .ptr .align 1 _Z7kernel1PfS_S_S_P17curandStateXORWOWS_S_S__param_6,
	.param .u64 .ptr .align 1 _Z7kernel1PfS_S_S_P17curandStateXORWOWS_S_S__param_7
)
{
	.reg .pred 	%p<19>;
	.reg .b32 	%r<49>;
	.reg .b32 	%f<47>;
	.reg .b64 	%rd<27>;
	.reg .b64 	%fd<5>;

	ld.param.u64 	%rd8, [_Z7kernel1PfS_S_S_P17curandStateXORWOWS_S_S__param_1];
	ld.param.u64 	%rd11, [_Z7kernel1PfS_S_S_P17curandStateXORWOWS_S_S__param_2];
	ld.param.u64 	%rd12, [_Z7kernel1PfS_S_S_P17curandStateXORWOWS_S_S__param_3];
	ld.param.u64 	%rd9, [_Z7kernel1PfS_S_S_P17curandStateXORWOWS_S_S__param_4];
	ld.param.u64 	%rd10, [_Z7kernel1PfS_S_S_P17curandStateXORWOWS_S_S__param_5];
	ld.param.u64 	%rd13, [_Z7kernel1PfS_S_S_P17curandStateXORWOWS_S_S__param_6];
	ld.param.u64 	%rd14, [_Z7kernel1PfS_S_S_P17curandStateXORWOWS_S_S__param_7];
	cvta.to.global.u64 	%rd1, %rd12;
	cvta.to.global.u64 	%rd15, %rd11;
	cvta.to.global.u64 	%rd2, %rd14;
	cvta.to.global.u64 	%rd16, %rd13;
	mov.u32 	%r1, %ctaid.x;
	mov.u32 	%r48, %ntid.x;
	mov.u32 	%r3, %tid.x;
	mad.lo.s32 	%r4, %r1, %r48, %r3;
	mul.wide.s32 	%rd17, %r4, 4;
	add.s64 	%rd3, %rd16, %rd17;
	ld.global.f32 	%f4, [%rd3];
	ld.global.f32 	%f5, [%rd2];
	setp.neu.f32 	%p1, %f4, %f5;
	add.s64 	%rd4, %rd15, %rd17;
	@%p1 bra 	$L__BB1_2;
	ld.global.f32 	%f6, [%rd4];
	st.global.f32 	[%rd1], %f6;
$L__BB1_2:
	ld.param.u64 	%rd26, [_Z7kernel1PfS_S_S_P17curandStateXORWOWS_S_S__param_0];
	cvta.to.global.u64 	%rd18, %rd9;
	bar.sync 	0;
	ld.global.v2.u32 	{%r11, %r12}, [%rd18];
	shr.u32 	%r13, %r12, 2;
	xor.b32  	%r14, %r13, %r12;
	ld.global.v2.u32 	{%r15, %r16}, [%rd18+8];
	ld.global.v2.u32 	{%r17, %r18}, [%rd18+16];
	shl.b32 	%r19, %r18, 4;
	shl.b32 	%r20, %r14, 1;
	xor.b32  	%r21, %r20, %r19;
	xor.b32  	%r22, %r21, %r14;
	xor.b32  	%r23, %r22, %r18;
	add.s32 	%r24, %r11, %r23;
	add.s32 	%r25, %r24, 362437;
	cvt.rn.f32.u32 	%f7, %r25;
	fma.rn.f32 	%f8, %f7, 0f2F800000, 0f2F000000;
	shr.u32 	%r26, %r15, 2;
	xor.b32  	%r27, %r26, %r15;
	st.global.v2.u32 	[%rd18+8], {%r17, %r18};
	shl.b32 	%r28, %r23, 4;
	shl.b32 	%r29, %r27, 1;
	xor.b32  	%r30, %r29, %r28;
	xor.b32  	%r31, %r30, %r27;
	xor.b32  	%r32, %r31, %r23;
	st.global.v2.u32 	[%rd18+16], {%r23, %r32};
	add.s32 	%r33, %r11, 724874;
	st.global.v2.u32 	[%rd18], {%r33, %r16};
	add.s32 	%r34, %r32, %r33;
	cvt.rn.f32.u32 	%f9, %r34;
	fma.rn.f32 	%f10, %f9, 0f2F800000, 0f2F000000;
	cvta.to.global.u64 	%rd19, %rd26;
	add.s64 	%rd21, %rd19, %rd17;
	ld.global.f32 	%f11, [%rd21];
	add.f32 	%f12, %f8, %f8;
	ld.global.f32 	%f13, [%rd4];
	cvta.to.global.u64 	%rd22, %rd8;
	add.s64 	%rd5, %rd22, %rd17;
	ld.global.f32 	%f14, [%rd5];
	sub.f32 	%f15, %f13, %f14;
	fma.rn.f32 	%f16, %f12, %f15, %f11;
	add.f32 	%f17, %f10, %f10;
	ld.global.f32 	%f18, [%rd1];
	sub.f32 	%f19, %f18, %f14;
	fma.rn.f32 	%f20, %f17, %f19, %f16;
	setp.gt.f32 	%p2, %f20, 0f43480000;
	selp.f32 	%f21, 0f43480000, %f20, %p2;
	setp.lt.f32 	%p3, %f21, 0fC3480000;
	selp.f32 	%f22, 0fC3480000, %f21, %p3;
	st.global.f32 	[%rd21], %f22;
	ld.global.f32 	%f23, [%rd5];
	add.f32 	%f24, %f23, %f22;
	setp.gt.f32 	%p4, %f24, 0f42C80000;
	selp.f32 	%f25, 0f42C80000, %f24, %p4;
	setp.lt.f32 	%p5, %f25, 0fC2C80000;
	selp.f32 	%f26, 0fC2C80000, %f25, %p5;
	st.global.f32 	[%rd5], %f26;
	cvt.f64.f32 	%fd1, %f26;
	add.f64 	%fd2, %fd1, 0dBFE999999999999A;
	fma.rn.f64 	%fd3, %fd2, %fd1, 0dC0C3880000000000;
	fma.rn.f64 	%fd4, %fd3, %fd1, 0d40BF400000000000;
	cvt.rn.f32.f64 	%f27, %fd4;
	abs.f32 	%f28, %f27;
	cvta.to.global.u64 	%rd23, %rd10;
	add.s64 	%rd6, %rd23, %rd17;
	st.global.f32 	[%rd6], %f28;
	ld.global.f32 	%f46, [%rd3];
	setp.geu.f32 	%p6, %f46, %f28;
	@%p6 bra 	$L__BB1_4;
	ld.global.f32 	%f29, [%rd5];
	st.global.f32 	[%rd4], %f29;
	ld.global.f32 	%f46, [%rd6];
	st.global.f32 	[%rd3], %f46;
$L__BB1_4:
	shl.b32 	%r35, %r3, 2;
	mov.u32 	%r36, sdata;
	add.s32 	%r5, %r36, %r35;
	st.shared.f32 	[%r5], %f46;
	bar.sync 	0;
	setp.lt.u32 	%p7, %r48, 2;
	@%p7 bra 	$L__BB1_20;
$L__BB1_5:
	.pragma "nounroll";
	shr.u32 	%r7, %r48, 1;
	setp.ge.u32 	%p8, %r3, %r7;
	@%p8 bra 	$L__BB1_7;
	ld.shared.f32 	%f30, [%r5];
	shl.b32 	%r37, %r7, 2;
	add.s32 	%r38, %r5, %r37;
	ld.shared.f32 	%f31, [%r38];
	max.f32 	%f32, %f30, %f31;
	st.shared.f32 	[%r5], %f32;
$L__BB1_7:
	bar.sync 	0;
	setp.lt.u32 	%p9, %r48, 4;
	@%p9 bra 	$L__BB1_20;
	shr.u32 	%r39, %r48, 2;
	setp.ge.u32 	%p10, %r3, %r39;
	@%p10 bra 	$L__BB1_10;
	ld.shared.f32 	%f33, [%r5];
	and.b32  	%r40, %r48, 2044;
	add.s32 	%r41, %r5, %r40;
	ld.shared.f32 	%f34, [%r41];
	max.f32 	%f35, %f33, %f34;
	st.shared.f32 	[%r5], %f35;
$L__BB1_10:
	bar.sync 	0;
	setp.lt.u32 	%p11, %r48, 8;
	@%p11 bra 	$L__BB1_20;
	shr.u32 	%r8, %r48, 3;
	setp.ge.u32 	%p12, %r3, %r8;
	@%p12 bra 	$L__BB1_13;
	ld.shared.f32 	%f36, [%r5];
	shl.b32 	%r42, %r8, 2;
	add.s32 	%r43, %r5, %r42;
	ld.shared.f32 	%f37, [%r43];
	max.f32 	%f38, %f36, %f37;
	st.shared.f32 	[%r5], %f38;
$L__BB1_13:
	bar.sync 	0;
	setp.lt.u32 	%p13, %r48, 16;
	@%p13 bra 	$L__BB1_20;
	shr.u32 	%r9, %r48, 4;
	setp.ge.u32 	%p14, %r3, %r9;
	@%p14 bra 	$L__BB1_16;
	ld.shared.f32 	%f39, [%r5];
	shl.b32 	%r44, %r9, 2;
	add.s32 	%r45, %r5, %r44;
	ld.shared.f32 	%f40, [%r45];
	max.f32 	%f41, %f39, %f40;
	st.shared.f32 	[%r5], %f41;
$L__BB1_16:
	bar.sync 	0;
	setp.lt.u32 	%p15, %r48, 32;
	@%p15 bra 	$L__BB1_20;
	shr.u32 	%r10, %r48, 5;
	setp.ge.u32 	%p16, %r3, %r10;
	@%p16 bra 	$L__BB1_19;
	ld.shared.f32 	%f42, [%r5];
	shl.b32 	%r46, %r10, 2;
	add.s32 	%r47, %r5, %r46;
	ld.shared.f32 	%f43, [%r47];
	max.f32 	%f44, %f42, %f43;
	st.shared.f32 	[%r5], %f44;
$L__BB1_19:
	bar.sync 	0;
	setp.gt.u32 	%p17, %r48, 63;
	mov.u32 	%r48, %r10;
	@%p17 bra 	$L__BB1_5;
$L__BB1_20:
	setp.ne.s32 	%p18, %r3, 0;
	@%p18 bra 	$L__BB1_22;
	ld.shared.f32 	%f45, [sdata];
	mul.wide.u32 	%rd24, %r1, 4;
	add.s64 	%rd25, %rd2, %rd24;
	st.global.f32 	[%rd25], %f45;
$L__BB1_22:
	ret;

}
	// .globl	_Z7kernel2Pf
.visible .entry _Z7kernel2Pf(
	.param .u64 .ptr .align 1 _Z7kernel2Pf_param_0
)
{
	.reg .pred 	%p<5>;
	.reg .b32 	%r<11>;
	.reg .b32 	%f<6>;
	.reg .b64 	%rd<5>;

	ld.param.u64 	%rd2, [_Z7kernel2Pf_param_0];
	cvta.to.global.u64 	%rd1, %rd2;
	mov.u32 	%r1, %tid.x;
	mul.wide.u32 	%rd3, %r1, 4;
	add.s64 	%rd4, %rd1, %rd3;
	ld.global.f32 	%f1, [%rd4];
	shl.b32 	%r6, %r1, 2;
	mov.u32 	%r7, srdata;
	add.s32 	%r2, %r7, %r6;
	st.shared.f32 	[%r2], %f1;
	bar.sync 	0;
	mov.u32 	%r10, %ntid.x;
	setp.lt.u32 	%p1, %r10, 2;
	@%p1 bra 	$L__BB2_4;
$L__BB2_1:
	shr.u32 	%r5, %r10, 1;
	setp.ge.u32 	%p2, %r1, %r5;
	@%p2 bra 	$L__BB2_3;
	ld.shared.f32 	%f2, [%r2];
	shl.b32 	%r8, %r5, 2;
	add.s32 	%r9, %r2, %r8;
	ld.shared.f32 	%f3, [%r9];
	max.f32 	%f4, %f2, %f3;
	st.shared.f32 	[%r2], %f4;
$L__BB2_3:
	bar.sync 	0;
	setp.gt.u32 	%p3, %r10, 3;
	mov.u32 	%r10, %r5;
	@%p3 bra 	$L__BB2_1;
$L__BB2_4:
	setp.ne.s32 	%p4, %r1, 0;
	@%p4 bra 	$L__BB2_6;
	ld.shared.f32 	%f5, [srdata];
	st.global.f32 	[%rd1], %f5;
$L__BB2_6:
	ret;

}


// ===== COMPILED SASS (sm_100) =====

	.target	sm_100

	.elftype	@"ET_EXEC"


//--------------------- .note.nv.tkinfo           --------------------------
	.section	.note.nv.tkinfo,"",@"SHT_NOTE"
	.sectionflags	@"SHF_NOTE_NV_TKINFO"
	.tkinfo
        /*0018*/ 	.word	0x00000002
        /*0030*/ 	.string	""
        /*0030*/ 	.string	"ptxas"
        /*0030*/ 	.string	"Cuda compilation tools, release 13.0, V13.0.88"
        /*0030*/ 	.string	"Build cuda_13.0.r13.0/compiler.36424714_0"
        /*0030*/ 	.string	"-arch sm_100 -m 64 "



//--------------------- .note.nv.cuinfo           --------------------------
	.section	.note.nv.cuinfo,"",@"SHT_NOTE"
	.sectionflags	@"SHF_NOTE_NV_CUINFO"
        /*0018*/ 	.short	0x0002
        /*001a*/ 	.short	0x0064
        /*001c*/ 	.short	0x0082
	.zero		2


//--------------------- .nv.info                  --------------------------
	.section	.nv.info,"",@"SHT_CUDA_INFO"
	.align	4


	//----- nvinfo : EIATTR_REGCOUNT
	.align		4
        /*0000*/ 	.byte	0x04, 0x2f
        /*0002*/ 	.short	(.L_10 - .L_9)
	.align		4
.L_9:
        /*0004*/ 	.word	index@(_Z11init_kernelP17curandStateXORWOWl)
        /*0008*/ 	.word	0x00000020


	//----- nvinfo : EIATTR_FRAME_SIZE
	.align		4
.L_10:
        /*000c*/ 	.byte	0x04, 0x11
        /*000e*/ 	.short	(.L_12 - .L_11)
	.align		4
.L_11:
        /*0010*/ 	.word	index@(_Z11init_kernelP17curandStateXORWOWl)
        /*0014*/ 	.word	0x00000000


	//----- nvinfo : EIATTR_REGCOUNT
	.align		4
.L_12:
        /*0018*/ 	.byte	0x04, 0x2f
        /*001a*/ 	.short	(.L_14 - .L_13)
	.align		4
.L_13:
        /*001c*/ 	.word	index@(_Z7kernel1PfS_S_S_P17curandStateXORWOWS_S_S_)
        /*0020*/ 	.word	0x0000001e


	//----- nvinfo : EIATTR_FRAME_SIZE
	.align		4
.L_14:
        /*0024*/ 	.byte	0x04, 0x11
        /*0026*/ 	.short	(.L_16 - .L_15)
	.align		4
.L_15:
        /*0028*/ 	.word	index@(_Z7kernel1PfS_S_S_P17curandStateXORWOWS_S_S_)
        /*002c*/ 	.word	0x00000000


	//----- nvinfo : EIATTR_REGCOUNT
	.align		4
.L_16:
        /*0030*/ 	.byte	0x04, 0x2f
        /*0032*/ 	.short	(.L_18 - .L_17)
	.align		4
.L_17:
        /*0034*/ 	.word	index@(_Z7kernel2Pf)
        /*0038*/ 	.word	0x0000000a


	//----- nvinfo : EIATTR_FRAME_SIZE
	.align		4
.L_18:
        /*003c*/ 	.byte	0x04, 0x11
        /*003e*/ 	.short	(.L_20 - .L_19)
	.align		4
.L_19:
        /*0040*/ 	.word	index@(_Z7kernel2Pf)
        /*0044*/ 	.word	0x00000000


	//----- nvinfo : EIATTR_MIN_STACK_SIZE
	.align		4
.L_20:
        /*0048*/ 	.byte	0x04, 0x12
        /*004a*/ 	.short	(.L_22 - .L_21)
	.align		4
.L_21:
        /*004c*/ 	.word	index@(_Z7kernel2Pf)
        /*0050*/ 	.word	0x00000000


	//----- nvinfo : EIATTR_MIN_STACK_SIZE
	.align		4
.L_22:
        /*0054*/ 	.byte	0x04, 0x12
        /*0056*/ 	.short	(.L_24 - .L_23)
	.align		4
.L_23:
        /*0058*/ 	.word	index@(_Z7kernel1PfS_S_S_P17curandStateXORWOWS_S_S_)
        /*005c*/ 	.word	0x00000000


	//----- nvinfo : EIATTR_MIN_STACK_SIZE
	.align		4
.L_24:
        /*0060*/ 	.byte	0x04, 0x12
        /*0062*/ 	.short	(.L_26 - .L_25)
	.align		4
.L_25:
        /*0064*/ 	.word	index@(_Z11init_kernelP17curandStateXORWOWl)
        /*0068*/ 	.word	0x00000000
.L_26:


//--------------------- .nv.compat                --------------------------
	.section	.nv.compat,"",@"SHT_CUDA_COMPAT_INFO"
	.align	4
        /*0000*/ 	.byte	0x02, 0x09, 0x00, 0x00, 0x02, 0x02, 0x01, 0x00, 0x02, 0x05, 0x05, 0x00, 0x03, 0x07, 0x01, 0x01
        /*0010*/ 	.byte	0x02, 0x03, 0x00, 0x00, 0x02, 0x06, 0x01, 0x00, 0x04, 0x0b, 0x08, 0x00, 0x01, 0x00, 0x00, 0x00
        /*0020*/ 	.byte	0x00, 0x00, 0x00, 0x00


//--------------------- .nv.info._Z7kernel2Pf     --------------------------
	.section	.nv.info._Z7kernel2Pf,"",@"SHT_CUDA_INFO"
	.sectionflags	@""
	.align	4


	//----- nvinfo : EIATTR_CUDA_API_VERSION
	.align		4
        /*0000*/ 	.byte	0x04, 0x37
        /*0002*/ 	.short	(.L_28 - .L_27)
.L_27:
        /*0004*/ 	.word	0x00000082


	//----- nvinfo : EIATTR_KPARAM_INFO
	.align		4
.L_28:
        /*0008*/ 	.byte	0x04, 0x17
        /*000a*/ 	.short	(.L_30 - .L_29)
.L_29:
        /*000c*/ 	.word	0x00000000
        /*0010*/ 	.short	0x0000
        /*0012*/ 	.short	0x0000
        /*0014*/ 	.byte	0x00, 0xf5, 0x21, 0x00


	//----- nvinfo : EIATTR_SPARSE_MMA_MASK
	.align		4
.L_30:
        /*0018*/ 	.byte	0x03, 0x50
        /*001a*/ 	.short	0x0000


	//----- nvinfo : EIATTR_MAXREG_COUNT
	.align		4
        /*001c*/ 	.byte	0x03, 0x1b
        /*001e*/ 	.short	0x00ff


	//----- nvinfo : EIATTR_NUM_BARRIERS
	.align		4
        /*0020*/ 	.byte	0x02, 0x4c
        /*0022*/ 	.byte	0x01
	.zero		1


	//----- nvinfo : EIATTR_MERCURY_ISA_VERSION
	.align		4
        /*0024*/ 	.byte	0x03, 0x5f
        /*0026*/ 	.short	0x0101


	//----- nvinfo : EIATTR_VRC_CTA_INIT_COUNT
	.align		4
        /*0028*/ 	.byte	0x02, 0x4a
	.zero		1
	.zero		1


	//----- nvinfo : EIATTR_EXIT_INSTR_OFFSETS
	.align		4
        /*002c*/ 	.byte	0x04, 0x1c
        /*002e*/ 	.short	(.L_32 - .L_31)


	//   ....[0]....
.L_31:
        /*0030*/ 	.word	0x000001c0


	//   ....[1]....
        /*0034*/ 	.word	0x00000230


	//----- nvinfo : EIATTR_CBANK_PARAM_SIZE
	.align		4
.L_32:
        /*0038*/ 	.byte	0x03, 0x19
        /*003a*/ 	.short	0x0008


	//----- nvinfo : EIATTR_PARAM_CBANK
	.align		4
        /*003c*/ 	.byte	0x04, 0x0a
        /*003e*/ 	.short	(.L_34 - .L_33)
	.align		4
.L_33:
        /*0040*/ 	.word	index@(.nv.constant0._Z7kernel2Pf)
        /*0044*/ 	.short	0x0380
        /*0046*/ 	.short	0x0008


	//----- nvinfo : EIATTR_SW_WAR
	.align		4
.L_34:
        /*0048*/ 	.byte	0x04, 0x36
        /*004a*/ 	.short	(.L_36 - .L_35)
.L_35:
        /*004c*/ 	.word	0x00000008
.L_36:


//--------------------- .nv.info._Z7kernel1PfS_S_S_P17curandStateXORWOWS_S_S_ --------------------------
	.section	.nv.info._Z7kernel1PfS_S_S_P17curandStateXORWOWS_S_S_,"",@"SHT_CUDA_INFO"
	.sectionflags	@""
	.align	4


	//----- nvinfo : EIATTR_CUDA_API_VERSION
	.align		4
        /*0000*/ 	.byte	0x04, 0x37
        /*0002*/ 	.short	(.L_38 - .L_37)
.L_37:
        /*0004*/ 	.word	0x00000082


	//----- nvinfo : EIATTR_KPARAM_INFO
	.align		4
.L_38:
        /*0008*/ 	.byte	0x04, 0x17
        /*000a*/ 	.short	(.L_40 - .L_39)
.L_39:
        /*000c*/ 	.word	0x00000000
        /*0010*/ 	.short	0x0007
        /*0012*/ 	.short	0x0038
        /*0014*/ 	.byte	0x00, 0xf5, 0x21, 0x00


	//----- nvinfo : EIATTR_KPARAM_INFO
	.align		4
.L_40:
        /*0018*/ 	.byte	0x04, 0x17
        /*001a*/ 	.short	(.L_42 - .L_41)
.L_41:
        /*001c*/ 	.word	0x00000000
        /*0020*/ 	.short	0x0006
        /*0022*/ 	.short	0x0030
        /*0024*/ 	.byte	0x00, 0xf5, 0x21, 0x00


	//----- nvinfo : EIATTR_KPARAM_INFO
	.align		4
.L_42:
        /*0028*/ 	.byte	0x04, 0x17
        /*002a*/ 	.short	(.L_44 - .L_43)
.L_43:
        /*002c*/ 	.word	0x00000000
        /*0030*/ 	.short	0x0005
        /*0032*/ 	.short	0x0028
        /*0034*/ 	.byte	0x00, 0xf5, 0x21, 0x00


	//----- nvinfo : EIATTR_KPARAM_INFO
	.align		4
.L_44:
        /*0038*/ 	.byte	0x04, 0x17
        /*003a*/ 	.short	(.L_46 - .L_45)
.L_45:
        /*003c*/ 	.word	0x00000000
        /*0040*/ 	.short	0x0004
        /*0042*/ 	.short	0x0020
        /*0044*/ 	.byte	0x00, 0xf5, 0x21, 0x00


	//----- nvinfo : EIATTR_KPARAM_INFO
	.align		4
.L_46:
        /*0048*/ 	.byte	0x04, 0x17
        /*004a*/ 	.short	(.L_48 - .L_47)
.L_47:
        /*004c*/ 	.word	0x00000000
        /*0050*/ 	.short	0x0003
        /*0052*/ 	.short	0x0018
        /*0054*/ 	.byte	0x00, 0xf5, 0x21, 0x00


	//----- nvinfo : EIATTR_KPARAM_INFO
	.align		4
.L_48:
        /*0058*/ 	.byte	0x04, 0x17
        /*005a*/ 	.short	(.L_50 - .L_49)
.L_49:
        /*005c*/ 	.word	0x00000000
        /*0060*/ 	.short	0x0002
        /*0062*/ 	.short	0x0010
        /*0064*/ 	.byte	0x00, 0xf5, 0x21, 0x00


	//----- nvinfo : EIATTR_KPARAM_INFO
	.align		4
.L_50:
        /*0068*/ 	.byte	0x04, 0x17
        /*006a*/ 	.short	(.L_52 - .L_51)
.L_51:
        /*006c*/ 	.word	0x00000000
        /*0070*/ 	.short	0x0001
        /*0072*/ 	.short	0x0008
        /*0074*/ 	.byte	0x00, 0xf5, 0x21, 0x00


	//----- nvinfo : EIATTR_KPARAM_INFO
	.align		4
.L_52:
        /*0078*/ 	.byte	0x04, 0x17
        /*007a*/ 	.short	(.L_54 - .L_53)
.L_53:
        /*007c*/ 	.word	0x00000000
        /*0080*/ 	.short	0x0000
        /*0082*/ 	.short	0x0000
        /*0084*/ 	.byte	0x00, 0xf5, 0x21, 0x00


	//----- nvinfo : EIATTR_SPARSE_MMA_MASK
	.align		4
.L_54:
        /*0088*/ 	.byte	0x03, 0x50
        /*008a*/ 	.short	0x0000


	//----- nvinfo : EIATTR_MAXREG_COUNT
	.align		4
        /*008c*/ 	.byte	0x03, 0x1b
        /*008e*/ 	.short	0x00ff


	//----- nvinfo : EIATTR_NUM_BARRIERS
	.align		4
        /*0090*/ 	.byte	0x02, 0x4c
        /*0092*/ 	.byte	0x01
	.zero		1


	//----- nvinfo : EIATTR_MERCURY_ISA_VERSION
	.align		4
        /*0094*/ 	.byte	0x03, 0x5f
        /*0096*/ 	.short	0x0101


	//----- nvinfo : EIATTR_VRC_CTA_INIT_COUNT
	.align		4
        /*0098*/ 	.byte	0x02, 0x4a
	.zero		1
	.zero		1


	//----- nvinfo : EIATTR_EXIT_INSTR_OFFSETS
	.align		4
        /*009c*/ 	.byte	0x04, 0x1c
        /*009e*/ 	.short	(.L_56 - .L_55)


	//   ....[0]....
.L_55:
        /*00a0*/ 	.word	0x00000920


	//   ....[1]....
        /*00a4*/ 	.word	0x000009a0


	//----- nvinfo : EIATTR_CBANK_PARAM_SIZE
	.align		4
.L_56:
        /*00a8*/ 	.byte	0x03, 0x19
        /*00aa*/ 	.short	0x0040


	//----- nvinfo : EIATTR_PARAM_CBANK
	.align		4
        /*00ac*/ 	.byte	0x04, 0x0a
        /*00ae*/ 	.short	(.L_58 - .L_57)
	.align		4
.L_57:
        /*00b0*/ 	.word	index@(.nv.constant0._Z7kernel1PfS_S_S_P17curandStateXORWOWS_S_S_)
        /*00b4*/ 	.short	0x0380
        /*00b6*/ 	.short	0x0040


	//----- nvinfo : EIATTR_SW_WAR
	.align		4
.L_58:
        /*00b8*/ 	.byte	0x04, 0x36
        /*00ba*/ 	.short	(.L_60 - .L_59)
.L_59:
        /*00bc*/ 	.word	0x00000008
.L_60:


//--------------------- .nv.info._Z11init_kernelP17curandStateXORWOWl --------------------------
	.section	.nv.info._Z11init_kernelP17curandStateXORWOWl,"",@"SHT_CUDA_INFO"
	.sectionflags	@""
	.align	4


	//----- nvinfo : EIATTR_CUDA_API_VERSION
	.align		4
        /*0000*/ 	.byte	0x04, 0x37
        /*0002*/ 	.short	(.L_62 - .L_61)
.L_61:
        /*0004*/ 	.word	0x00000082


	//----- nvinfo : EIATTR_KPARAM_INFO
	.align		4
.L_62:
        /*0008*/ 	.byte	0x04, 0x17
        /*000a*/ 	.short	(.L_64 - .L_63)
.L_63:
        /*000c*/ 	.word	0x00000000
        /*0010*/ 	.short	0x0001
        /*0012*/ 	.short	0x0008
        /*0014*/ 	.byte	0x00, 0xf0, 0x21, 0x00


	//----- nvinfo : EIATTR_KPARAM_INFO
	.align		4
.L_64:
        /*0018*/ 	.byte	0x04, 0x17
        /*001a*/ 	.short	(.L_66 - .L_65)
.L_65:
        /*001c*/ 	.word	0x00000000
        /*0020*/ 	.short	0x0000
        /*0022*/ 	.short	0x0000
        /*0024*/ 	.byte	0x00, 0xf5, 0x21, 0x00


	//----- nvinfo : EIATTR_SPARSE_MMA_MASK
	.align		4
.L_66:
        /*0028*/ 	.byte	0x03, 0x50
        /*002a*/ 	.short	0x0000


	//----- nvinfo : EIATTR_MAXREG_COUNT
	.align		4
        /*002c*/ 	.byte	0x03, 0x1b
        /*002e*/ 	.short	0x00ff


	//----- nvinfo : EIATTR_MERCURY_ISA_VERSION
	.align		4
        /*0030*/ 	.byte	0x03, 0x5f
        /*0032*/ 	.short	0x0101


	//----- nvinfo : EIATTR_VRC_CTA_INIT_COUNT
	.align		4
        /*0034*/ 	.byte	0x02, 0x4a
	.zero		1
	.zero		1


	//----- nvinfo : EIATTR_EXIT_INSTR_OFFSETS
	.align		4
        /*0038*/ 	.byte	0x04, 0x1c
        /*003a*/ 	.short	(.L_68 - .L_67)


	//   ....[0]....
.L_67:
        /*003c*/ 	.word	0x00000f10


	//----- nvinfo : EIATTR_CRS_STACK_SIZE
	.align		4
.L_68:
        /*0040*/ 	.byte	0x04, 0x1e
        /*0042*/ 	.short	(.L_70 - .L_69)
.L_69:
        /*0044*/ 	.word	0x00000000


	//----- nvinfo : EIATTR_CBANK_PARAM_SIZE
	.align		4
.L_70:
        /*0048*/ 	.byte	0x03, 0x19
        /*004a*/ 	.short	0x0010


	//----- nvinfo : EIATTR_PARAM_CBANK
	.align		4
        /*004c*/ 	.byte	0x04, 0x0a
        /*004e*/ 	.short	(.L_72 - .L_71)
	.align		4
.L_71:
        /*0050*/ 	.word	index@(.nv.constant0._Z11init_kernelP17curandStateXORWOWl)
        /*0054*/ 	.short	0x0380
        /*0056*/ 	.short	0x0010


	//----- nvinfo : EIATTR_SW_WAR
	.align		4
.L_72:
        /*0058*/ 	.byte	0x04, 0x36
        /*005a*/ 	.short	(.L_74 - .L_73)
.L_73:
        /*005c*/ 	.word	0x00000008
.L_74:


//--------------------- .nv.callgraph             --------------------------
	.section	.nv.callgraph,"",@"SHT_CUDA_CALLGRAPH"
	.align	4
	.sectionentsize	8
	.align		4
        /*0000*/ 	.word	0x00000000
	.align		4
        /*0004*/ 	.word	0xffffffff
	.align		4
        /*0008*/ 	.word	0x00000000
	.align		4
        /*000c*/ 	.word	0xfffffffe
	.align		4
        /*0010*/ 	.word	0x00000000
	.align		4
        /*0014*/ 	.word	0xfffffffd
	.align		4
        /*0018*/ 	.word	0x00000000
	.align		4
        /*001c*/ 	.word	0xfffffffc


//--------------------- .nv.constant4             --------------------------
	.section	.nv.constant4,"a",@progbits
	.align	8
	.align		8
.nv.constant4:
        /*0000*/ 	.dword	precalc_xorwow_matrix
	.align		8
        /*0008*/ 	.dword	precalc_xorwow_offset_matrix
	.align		8
        /*0010*/ 	.dword	mrg32k3aM1
	.align		8
        /*0018*/ 	.dword	mrg32k3aM2
	.align		8
        /*0020*/ 	.dword	mrg32k3aM1SubSeq
	.align		8
        /*0028*/ 	.dword	mrg32k3aM2SubSeq
	.align		8
        /*0030*/ 	.dword	mrg32k3aM1Seq
	.align		8
        /*0038*/ 	.dword	mrg32k3aM2Seq


//--------------------- .nv.constant3             --------------------------
	.section	.nv.constant3,"a",@progbits
	.align	8
.nv.constant3:
	.type		__cr_lgamma_table,@object
	.size		__cr_lgamma_table,(.L_8 - __cr_lgamma_table)
__cr_lgamma_table:
        /*0000*/ 	.byte	0x00, 0x00, 0x00, 0x00, 0x00, 0x00, 0x00, 0x00, 0x00, 0x00, 0x00, 0x00, 0x00, 0x00, 0x00, 0x00
        /*0010*/ 	.byte	0xef, 0x39, 0xfa, 0xfe, 0x42, 0x2e, 0xe6, 0x3f, 0x02, 0x20, 0x2a, 0xfa, 0x0b, 0xab, 0xfc, 0x3f
        /*0020*/ 	.byte	0xf9, 0x2c, 0x92, 0x7c, 0xa7, 0x6c, 0x09, 0x40, 0xc9, 0x79, 0x44, 0x3c, 0x64, 0x26, 0x13, 0x40
        /*0030*/ 	.byte	0xca, 0x01, 0xcf, 0x3a, 0x27, 0x51, 0x1a, 0x40, 0x30, 0xcc, 0x2d, 0xf3, 0xe1, 0x0c, 0x21, 0x40
        /*0040*/ 	.byte	0x0d, 0xb7, 0xfc, 0x82, 0x8e, 0x35, 0x25, 0x40
.L_8:


//--------------------- .text._Z7kernel2Pf        --------------------------
	.section	.text._Z7kernel2Pf,"ax",@progbits
	.align	128
        .global         _Z7kernel2Pf
        .type           _Z7kernel2Pf,@function
        .size           _Z7kernel2Pf,(.L_x_15 - _Z7kernel2Pf)
        .other          _Z7kernel2Pf,@"STO_CUDA_ENTRY STV_DEFAULT"
_Z7kernel2Pf:
.text._Z7kernel2Pf:
[----:B------:R-:W-:Y:S01]  /*0000*/  LDC R1, c[0x0][0x37c] ;  /* 0x0000df00ff017b82 */ /* 0x000fe20000000800 */
[----:B------:R-:W0:Y:S07]  /*0010*/  S2R R7, SR_TID.X ;  /* 0x0000000000077919 */ /* 0x000e2e0000002100 */
[----:B------:R-:W0:Y:S01]  /*0020*/  LDC.64 R2, c[0x0][0x380] ;  /* 0x0000e000ff027b82 */ /* 0x000e220000000a00 */
[----:B------:R-:W1:Y:S01]  /*0030*/  LDCU.64 UR6, c[0x0][0x358] ;  /* 0x00006b00ff0677ac */ /* 0x000e620008000a00 */
[----:B0-----:R-:W-:-:S06]  /*0040*/  IMAD.WIDE.U32 R2, R7, 0x4, R2 ;  /* 0x0000000407027825 */ /* 0x001fcc00078e0002 */
[----:B-1----:R-:W2:Y:S01]  /*0050*/  LDG.E R2, desc[UR6][R2.64] ;  /* 0x0000000602027981 */ /* 0x002ea2000c1e1900 */
[----:B------:R-:W0:Y:S01]  /*0060*/  S2UR UR5, SR_CgaCtaId ;  /* 0x00000000000579c3 */ /* 0x000e220000008800 */
[----:B------:R-:W-:Y:S01]  /*0070*/  UMOV UR4, 0x400 ;  /* 0x0000040000047882 */ /* 0x000fe20000000000 */
[----:B------:R-:W1:Y:S01]  /*0080*/  LDCU UR8, c[0x0][0x360] ;  /* 0x00006c00ff0877ac */ /* 0x000e620008000800 */
[----:B------:R-:W-:Y:S01]  /*0090*/  ISETP.NE.AND P0, PT, R7, RZ, PT ;  /* 0x000000ff0700720c */ /* 0x000fe20003f05270 */
[----:B-1----:R-:W-:Y:S02]  /*00a0*/  UISETP.GE.U32.AND UP0, UPT, UR8, 0x2, UPT ;  /* 0x000000020800788c */ /* 0x002fe4000bf06070 */
[----:B0-----:R-:W-:-:S06]  /*00b0*/  ULEA UR4, UR5, UR4, 0x18 ;  /* 0x0000000405047291 */ /* 0x001fcc000f8ec0ff */
[----:B------:R-:W-:-:S05]  /*00c0*/  LEA R5, R7, UR4, 0x2 ;  /* 0x0000000407057c11 */ /* 0x000fca000f8e10ff */
[----:B--2---:R0:W-:Y:S01]  /*00d0*/  STS [R5], R2 ;  /* 0x0000000205007388 */ /* 0x0041e20000000800 */
[----:B------:R-:W-:Y:S06]  /*00e0*/  BAR.SYNC.DEFER_BLOCKING 0x0 ;  /* 0x0000000000007b1d */ /* 0x000fec0000010000 */
[----:B------:R-:W-:Y:S05]  /*00f0*/  BRA.U !UP0, `(.L_x_0) ;  /* 0x0000000108307547 */ /* 0x000fea000b800000 */
[----:B------:R-:W-:-:S07]  /*0100*/  IMAD.U32 R0, RZ, RZ, UR8 ;  /* 0x00000008ff007e24 */ /* 0x000fce000f8e00ff */
.L_x_1:
[----:B------:R-:W-:-:S04]  /*0110*/  SHF.R.U32.HI R4, RZ, 0x1, R0 ;  /* 0x00000001ff047819 */ /* 0x000fc80000011600 */
[----:B------:R-:W-:-:S13]  /*0120*/  ISETP.GE.U32.AND P1, PT, R7, R4, PT ;  /* 0x000000040700720c */ /* 0x000fda0003f26070 */
[----:B------:R-:W-:Y:S01]  /*0130*/  @!P1 IMAD R3, R4, 0x4, R5 ;  /* 0x0000000404039824 */ /* 0x000fe200078e0205 */
[----:B0-----:R-:W-:Y:S05]  /*0140*/  @!P1 LDS R2, [R5] ;  /* 0x0000000005029984 */ /* 0x001fea0000000800 */
[----:B------:R-:W0:Y:S02]  /*0150*/  @!P1 LDS R3, [R3] ;  /* 0x0000000003039984 */ /* 0x000e240000000800 */
[----:B0-----:R-:W-:-:S05]  /*0160*/  @!P1 FMNMX R2, R2, R3, !PT ;  /* 0x0000000302029209 */ /* 0x001fca0007800000 */
[----:B------:R1:W-:Y:S01]  /*0170*/  @!P1 STS [R5], R2 ;  /* 0x0000000205009388 */ /* 0x0003e20000000800 */
[----:B------:R-:W-:Y:S01]  /*0180*/  BAR.SYNC.DEFER_BLOCKING 0x0 ;  /* 0x0000000000007b1d */ /* 0x000fe20000010000 */
[----:B------:R-:W-:Y:S01]  /*0190*/  ISETP.GT.U32.AND P1, PT, R0, 0x3, PT ;  /* 0x000000030000780c */ /* 0x000fe20003f24070 */
[----:B------:R-:W-:-:S12]  /*01a0*/  IMAD.MOV.U32 R0, RZ, RZ, R4 ;  /* 0x000000ffff007224 */ /* 0x000fd800078e0004 */
[----:B-1----:R-:W-:Y:S05]  /*01b0*/  @P1 BRA `(.L_x_1) ;  /* 0xfffffffc00d41947 */ /* 0x002fea000383ffff */
.L_x_0:
[----:B------:R-:W-:Y:S05]  /*01c0*/  @P0 EXIT ;  /* 0x000000000000094d */ /* 0x000fea0003800000 */
[----:B------:R-:W1:Y:S01]  /*01d0*/  S2UR UR5, SR_CgaCtaId ;  /* 0x00000000000579c3 */ /* 0x000e620000008800 */
[----:B------:R-:W-:-:S07]  /*01e0*/  UMOV UR4, 0x400 ;  /* 0x0000040000047882 */ /* 0x000fce0000000000 */
[----:B0-----:R-:W0:Y:S01]  /*01f0*/  LDC.64 R2, c[0x0][0x380] ;  /* 0x0000e000ff027b82 */ /* 0x001e220000000a00 */
[----:B-1----:R-:W-:-:S09]  /*0200*/  ULEA UR4, UR5, UR4, 0x18 ;  /* 0x0000000405047291 */ /* 0x002fd2000f8ec0ff */
[----:B------:R-:W0:Y:S04]  /*0210*/  LDS R5, [UR4] ;  /* 0x00000004ff057984 */ /* 0x000e280008000800 */
[----:B0-----:R-:W-:Y:S01]  /*0220*/  STG.E desc[UR6][R2.64], R5 ;  /* 0x0000000502007986 */ /* 0x001fe2000c101906 */
[----:B------:R-:W-:Y:S05]  /*0230*/  EXIT ;  /* 0x000000000000794d */ /* 0x000fea0003800000 */
.L_x_2:
[----:B------:R-:W-:-:S00]  /*0240*/  BRA `(.L_x_2) ;  /* 0xfffffffc00fc7947 */ /* 0x000fc0000383ffff */
[----:B------:R-:W-:-:S00]  /*0250*/  NOP ;  /* 0x0000000000007918 */ /* 0x000fc00000000000 */
        /* <DEDUP_REMOVED lines=10> */
.L_x_15:


//--------------------- .text._Z7kernel1PfS_S_S_P17curandStateXORWOWS_S_S_ --------------------------
	.section	.text._Z7kernel1PfS_S_S_P17curandStateXORWOWS_S_S_,"ax",@progbits
	.align	128
        .global         _Z7kernel1PfS_S_S_P17curandStateXORWOWS_S_S_
        .type           _Z7kernel1PfS_S_S_P17curandStateXORWOWS_S_S_,@function
        .size           _Z7kernel1PfS_S_S_P17curandStateXORWOWS_S_S_,(.L_x_16 - _Z7kernel1PfS_S_S_P17curandStateXORWOWS_S_S_)
        .other          _Z7kernel1PfS_S_S_P17curandStateXORWOWS_S_S_,@"STO_CUDA_ENTRY STV_DEFAULT"
_Z7kernel1PfS_S_S_P17curandStateXORWOWS_S_S_:
.text._Z7kernel1PfS_S_S_P17curandStateXORWOWS_S_S_:
[----:B------:R-:W-:Y:S01]  /*0000*/  LDC R1, c[0x0][0x37c] ;  /* 0x0000df00ff017b82 */ /* 0x000fe20000000800 */
[----:B------:R-:W0:Y:S07]  /*0010*/  S2R R0, SR_CTAID.X ;  /* 0x0000000000007919 */ /* 0x000e2e0000002500 */
[----:B------:R-:W1:Y:S01]  /*0020*/  LDC.64 R2, c[0x0][0x3b0] ;  /* 0x0000ec00ff027b82 */ /* 0x000e620000000a00 */
[----:B------:R-:W0:Y:S01]  /*0030*/  LDCU UR8, c[0x0][0x360] ;  /* 0x00006c00ff0877ac */ /* 0x000e220008000800 */
[----:B------:R-:W0:Y:S01]  /*0040*/  S2R R19, SR_TID.X ;  /* 0x0000000000137919 */ /* 0x000e220000002100 */
[----:B------:R-:W2:Y:S05]  /*0050*/  LDCU.64 UR6, c[0x0][0x358] ;  /* 0x00006b00ff0677ac */ /* 0x000eaa0008000a00 */
[----:B------:R-:W2:Y:S08]  /*0060*/  LDC.64 R12, c[0x0][0x3b8] ;  /* 0x0000ee00ff0c7b82 */ /* 0x000eb00000000a00 */
[----:B------:R-:W3:Y:S08]  /*0070*/  LDC.64 R4, c[0x0][0x390] ;  /* 0x0000e400ff047b82 */ /* 0x000ef00000000a00 */
[----:B------:R-:W4:Y:S01]  /*0080*/  LDC.64 R10, c[0x0][0x3a0] ;  /* 0x0000e800ff0a7b82 */ /* 0x000f220000000a00 */
[----:B--2---:R-:W2:Y:S07]  /*0090*/  LDG.E R13, desc[UR6][R12.64] ;  /* 0x000000060c0d7981 */ /* 0x004eae000c1e1900 */
[----:B------:R-:W5:Y:S01]  /*00a0*/  LDC.64 R22, c[0x0][0x388] ;  /* 0x0000e200ff167b82 */ /* 0x000f620000000a00 */
[----:B0-----:R-:W-:-:S04]  /*00b0*/  IMAD R21, R0, UR8, R19 ;  /* 0x0000000800157c24 */ /* 0x001fc8000f8e0213 */
[----:B-1----:R-:W-:-:S05]  /*00c0*/  IMAD.WIDE R2, R21, 0x4, R2 ;  /* 0x0000000415027825 */ /* 0x002fca00078e0202 */
[----:B------:R-:W2:Y:S01]  /*00d0*/  LDG.E R6, desc[UR6][R2.64] ;  /* 0x0000000602067981 */ /* 0x000ea2000c1e1900 */
[----:B---3--:R-:W-:Y:S01]  /*00e0*/  IMAD.WIDE R4, R21, 0x4, R4 ;  /* 0x0000000415047825 */ /* 0x008fe200078e0204 */
[----:B--2---:R-:W-:-:S13]  /*00f0*/  FSETP.NEU.AND P0, PT, R6, R13, PT ;  /* 0x0000000d0600720b */ /* 0x004fda0003f0d000 */
[----:B------:R-:W2:Y:S01]  /*0100*/  @!P0 LDG.E R17, desc[UR6][R4.64] ;  /* 0x0000000604118981 */ /* 0x000ea2000c1e1900 */
[----:B------:R-:W2:Y:S03]  /*0110*/  LDC.64 R6, c[0x0][0x398] ;  /* 0x0000e600ff067b82 */ /* 0x000ea60000000a00 */
[----:B--2---:R0:W-:Y:S05]  /*0120*/  @!P0 STG.E desc[UR6][R6.64], R17 ;  /* 0x0000001106008986 */ /* 0x0041ea000c101906 */
[----:B------:R-:W-:Y:S06]  /*0130*/  BAR.SYNC.DEFER_BLOCKING 0x0 ;  /* 0x0000000000007b1d */ /* 0x000fec0000010000 */
[----:B----4-:R-:W2:Y:S04]  /*0140*/  LDG.E.64 R8, desc[UR6][R10.64] ;  /* 0x000000060a087981 */ /* 0x010ea8000c1e1b00 */
[----:B------:R-:W3:Y:S04]  /*0150*/  LDG.E.64 R24, desc[UR6][R10.64+0x10] ;  /* 0x000010060a187981 */ /* 0x000ee8000c1e1b00 */
[----:B------:R-:W0:Y:S01]  /*0160*/  LDG.E.64 R14, desc[UR6][R10.64+0x8] ;  /* 0x000008060a0e7981 */ /* 0x000e22000c1e1b00 */
[----:B-----5:R-:W-:Y:S01]  /*0170*/  IMAD.WIDE R22, R21, 0x4, R22 ;  /* 0x0000000415167825 */ /* 0x020fe200078e0216 */
[----:B--2---:R-:W-:-:S04]  /*0180*/  SHF.R.U32.HI R12, RZ, 0x2, R9 ;  /* 0x00000002ff0c7819 */ /* 0x004fc80000011609 */
[----:B------:R-:W-:Y:S01]  /*0190*/  LOP3.LUT R9, R12, R9, RZ, 0x3c, !PT ;  /* 0x000000090c097212 */ /* 0x000fe200078e3cff */
[----:B---3--:R-:W-:Y:S01]  /*01a0*/  IMAD.SHL.U32 R16, R25, 0x10, RZ ;  /* 0x0000001019107824 */ /* 0x008fe200078e00ff */
[----:B------:R-:W1:Y:S03]  /*01b0*/  LDC.64 R12, c[0x0][0x380] ;  /* 0x0000e000ff0c7b82 */ /* 0x000e660000000a00 */
[----:B------:R-:W-:Y:S01]  /*01c0*/  IMAD.SHL.U32 R18, R9, 0x2, RZ ;  /* 0x0000000209127824 */ /* 0x000fe200078e00ff */
[----:B0-----:R-:W-:-:S04]  /*01d0*/  SHF.R.U32.HI R17, RZ, 0x2, R14 ;  /* 0x00000002ff117819 */ /* 0x001fc8000001160e */
[----:B------:R-:W-:Y:S02]  /*01e0*/  LOP3.LUT R16, R9, R18, R16, 0x96, !PT ;  /* 0x0000001209107212 */ /* 0x000fe400078e9610 */
[----:B------:R-:W-:Y:S02]  /*01f0*/  LOP3.LUT R17, R17, R14, RZ, 0x3c, !PT ;  /* 0x0000000e11117212 */ /* 0x000fe400078e3cff */
[----:B------:R-:W-:-:S03]  /*0200*/  LOP3.LUT R16, R16, R25, RZ, 0x3c, !PT ;  /* 0x0000001910107212 */ /* 0x000fc600078e3cff */
[----:B------:R-:W-:Y:S02]  /*0210*/  IMAD.SHL.U32 R9, R17, 0x2, RZ ;  /* 0x0000000211097824 */ /* 0x000fe400078e00ff */
[----:B------:R-:W-:-:S05]  /*0220*/  IMAD.SHL.U32 R14, R16, 0x10, RZ ;  /* 0x00000010100e7824 */ /* 0x000fca00078e00ff */
[----:B------:R-:W-:Y:S01]  /*0230*/  LOP3.LUT R17, R17, R9, R14, 0x96, !PT ;  /* 0x0000000911117212 */ /* 0x000fe200078e960e */
[----:B------:R-:W-:-:S03]  /*0240*/  VIADD R14, R8, 0xb0f8a ;  /* 0x000b0f8a080e7836 */ /* 0x000fc60000000000 */
[----:B------:R-:W-:Y:S01]  /*0250*/  LOP3.LUT R17, R17, R16, RZ, 0x3c, !PT ;  /* 0x0000001011117212 */ /* 0x000fe200078e3cff */
[----:B------:R-:W-:Y:S01]  /*0260*/  STG.E.64 desc[UR6][R10.64+0x8], R24 ;  /* 0x000008180a007986 */ /* 0x000fe2000c101b06 */
[----:B-1----:R-:W-:-:S03]  /*0270*/  IMAD.WIDE R12, R21, 0x4, R12 ;  /* 0x00000004150c7825 */ /* 0x002fc600078e020c */
[----:B------:R-:W-:Y:S04]  /*0280*/  STG.E.64 desc[UR6][R10.64], R14 ;  /* 0x0000000e0a007986 */ /* 0x000fe8000c101b06 */
[----:B------:R0:W-:Y:S04]  /*0290*/  STG.E.64 desc[UR6][R10.64+0x10], R16 ;  /* 0x000010100a007986 */ /* 0x0001e8000c101b06 */
[----:B------:R-:W2:Y:S04]  /*02a0*/  LDG.E R26, desc[UR6][R4.64] ;  /* 0x00000006041a7981 */ /* 0x000ea8000c1e1900 */
[----:B------:R-:W2:Y:S04]  /*02b0*/  LDG.E R9, desc[UR6][R22.64] ;  /* 0x0000000616097981 */ /* 0x000ea8000c1e1900 */
[----:B------:R-:W3:Y:S04]  /*02c0*/  LDG.E R6, desc[UR6][R6.64] ;  /* 0x0000000606067981 */ /* 0x000ee8000c1e1900 */
[----:B------:R-:W4:Y:S01]  /*02d0*/  LDG.E R20, desc[UR6][R12.64] ;  /* 0x000000060c147981 */ /* 0x000f22000c1e1900 */
[----:B------:R-:W-:Y:S01]  /*02e0*/  IADD3 R8, PT, PT, R8, 0x587c5, R16 ;  /* 0x000587c508087810 */ /* 0x000fe20007ffe010 */
[----:B------:R-:W-:-:S02]  /*02f0*/  IMAD.IADD R18, R17, 0x1, R14 ;  /* 0x0000000111127824 */ /* 0x000fc400078e020e */
[----:B------:R-:W-:Y:S01]  /*0300*/  IMAD.MOV.U32 R27, RZ, RZ, 0x2f800000 ;  /* 0x2f800000ff1b7424 */ /* 0x000fe200078e00ff */
[----:B------:R-:W-:Y:S02]  /*0310*/  I2FP.F32.U32 R8, R8 ;  /* 0x0000000800087245 */ /* 0x000fe40000201000 */
[----:B------:R-:W-:-:S03]  /*0320*/  I2FP.F32.U32 R18, R18 ;  /* 0x0000001200127245 */ /* 0x000fc60000201000 */
[-C--:B------:R-:W-:Y:S02]  /*0330*/  FFMA R8, R8, R27.reuse, 1.1641532182693481445e-10 ;  /* 0x2f00000008087423 */ /* 0x080fe4000000001b */
[----:B------:R-:W-:Y:S02]  /*0340*/  FFMA R18, R18, R27, 1.1641532182693481445e-10 ;  /* 0x2f00000012127423 */ /* 0x000fe4000000001b */
[----:B0-----:R-:W-:Y:S02]  /*0350*/  FADD R11, R8, R8 ;  /* 0x00000008080b7221 */ /* 0x001fe40000000000 */
[----:B------:R-:W-:Y:S01]  /*0360*/  FADD R18, R18, R18 ;  /* 0x0000001212127221 */ /* 0x000fe20000000000 */
[----:B--2---:R-:W-:Y:S01]  /*0370*/  FADD R26, R26, -R9 ;  /* 0x800000091a1a7221 */ /* 0x004fe20000000000 */
[----:B---3--:R-:W-:-:S03]  /*0380*/  FADD R6, -R9, R6 ;  /* 0x0000000609067221 */ /* 0x008fc60000000100 */
[----:B----4-:R-:W-:-:S04]  /*0390*/  FFMA R11, R11, R26, R20 ;  /* 0x0000001a0b0b7223 */ /* 0x010fc80000000014 */
[----:B------:R-:W-:Y:S01]  /*03a0*/  FFMA R6, R18, R6, R11 ;  /* 0x0000000612067223 */ /* 0x000fe2000000000b */
[----:B------:R-:W-:Y:S01]  /*03b0*/  UMOV UR4, 0x9999999a ;  /* 0x9999999a00047882 */ /* 0x000fe20000000000 */
[----:B------:R-:W-:Y:S01]  /*03c0*/  UMOV UR5, 0x3fe99999 ;  /* 0x3fe9999900057882 */ /* 0x000fe20000000000 */
[----:B------:R-:W0:Y:S02]  /*03d0*/  LDC.64 R10, c[0x0][0x3a8] ;  /* 0x0000ea00ff0a7b82 */ /* 0x000e240000000a00 */
[----:B------:R-:W-:-:S04]  /*03e0*/  FMNMX.NAN R6, R6, 200, PT ;  /* 0x4348000006067809 */ /* 0x000fc80003820000 */
[----:B------:R-:W-:-:S05]  /*03f0*/  FMNMX.NAN R15, R6, -200, !PT ;  /* 0xc3480000060f7809 */ /* 0x000fca0007820000 */
[----:B------:R1:W-:Y:S04]  /*0400*/  STG.E desc[UR6][R12.64], R15 ;  /* 0x0000000f0c007986 */ /* 0x0003e8000c101906 */
[----:B------:R-:W2:Y:S01]  /*0410*/  LDG.E R6, desc[UR6][R22.64] ;  /* 0x0000000616067981 */ /* 0x000ea2000c1e1900 */
[----:B0-----:R-:W-:-:S04]  /*0420*/  IMAD.WIDE R10, R21, 0x4, R10 ;  /* 0x00000004150a7825 */ /* 0x001fc800078e020a */
[----:B--2---:R-:W-:-:S05]  /*0430*/  FADD R6, R15, R6 ;  /* 0x000000060f067221 */ /* 0x004fca0000000000 */
[----:B------:R-:W-:-:S04]  /*0440*/  FMNMX.NAN R6, R6, 100, PT ;  /* 0x42c8000006067809 */ /* 0x000fc80003820000 */
[----:B------:R-:W-:-:S04]  /*0450*/  FMNMX.NAN R17, R6, -100, !PT ;  /* 0xc2c8000006117809 */ /* 0x000fc80007820000 */
[----:B------:R-:W0:Y:S02]  /*0460*/  F2F.F64.F32 R6, R17 ;  /* 0x0000001100067310 */ /* 0x000e240000201800 */
[----:B0-----:R-:W-:-:S08]  /*0470*/  DADD R8, R6, -UR4 ;  /* 0x8000000406087e29 */ /* 0x001fd00008000000 */
[----:B------:R-:W-:-:S08]  /*0480*/  DFMA R8, R6, R8, -10000 ;  /* 0xc0c388000608742b */ /* 0x000fd00000000008 */
[----:B------:R-:W-:-:S10]  /*0490*/  DFMA R8, R6, R8, 8000 ;  /* 0x40bf40000608742b */ /* 0x000fd40000000008 */
[----:B------:R-:W0:Y:S01]  /*04a0*/  F2F.F32.F64 R8, R8 ;  /* 0x0000000800087310 */ /* 0x000e220000301000 */
[----:B------:R-:W-:Y:S01]  /*04b0*/  STG.E desc[UR6][R22.64], R17 ;  /* 0x0000001116007986 */ /* 0x000fe2000c101906 */
[----:B0-----:R-:W-:-:S05]  /*04c0*/  FADD R7, |R8|, -RZ ;  /* 0x800000ff08077221 */ /* 0x001fca0000000200 */
[----:B------:R0:W-:Y:S04]  /*04d0*/  STG.E desc[UR6][R10.64], R7 ;  /* 0x000000070a007986 */ /* 0x0001e8000c101906 */
[----:B-1----:R-:W2:Y:S02]  /*04e0*/  LDG.E R13, desc[UR6][R2.64] ;  /* 0x00000006020d7981 */ /* 0x002ea4000c1e1900 */
[----:B--2---:R-:W-:-:S13]  /*04f0*/  FSETP.GEU.AND P0, PT, R13, |R8|, PT ;  /* 0x400000080d00720b */ /* 0x004fda0003f0e000 */
[----:B------:R-:W2:Y:S01]  /*0500*/  @!P0 LDG.E R15, desc[UR6][R22.64] ;  /* 0x00000006160f8981 */ /* 0x000ea2000c1e1900 */
[----:B------:R-:W1:Y:S01]  /*0510*/  S2UR UR5, SR_CgaCtaId ;  /* 0x00000000000579c3 */ /* 0x000e620000008800 */
[----:B0-----:R-:W-:Y:S02]  /*0520*/  IMAD.U32 R7, RZ, RZ, UR8 ;  /* 0x00000008ff077e24 */ /* 0x001fe4000f8e00ff */
[----:B--2---:R0:W-:Y:S04]  /*0530*/  @!P0 STG.E desc[UR6][R4.64], R15 ;  /* 0x0000000f04008986 */ /* 0x0041e8000c101906 */
[----:B------:R-:W2:Y:S01]  /*0540*/  @!P0 LDG.E R13, desc[UR6][R10.64] ;  /* 0x000000060a0d8981 */ /* 0x000ea2000c1e1900 */
[----:B------:R-:W-:Y:S02]  /*0550*/  UMOV UR4, 0x400 ;  /* 0x0000040000047882 */ /* 0x000fe40000000000 */
[----:B-1----:R-:W-:-:S06]  /*0560*/  ULEA UR4, UR5, UR4, 0x18 ;  /* 0x0000000405047291 */ /* 0x002fcc000f8ec0ff */
[----:B------:R-:W-:Y:S01]  /*0570*/  LEA R6, R19, UR4, 0x2 ;  /* 0x0000000413067c11 */ /* 0x000fe2000f8e10ff */
[----:B--2---:R0:W-:Y:S01]  /*0580*/  @!P0 STG.E desc[UR6][R2.64], R13 ;  /* 0x0000000d02008986 */ /* 0x0041e2000c101906 */
[----:B------:R-:W-:-:S03]  /*0590*/  ISETP.GE.U32.AND P0, PT, R7, 0x2, PT ;  /* 0x000000020700780c */ /* 0x000fc60003f06070 */
[----:B------:R0:W-:Y:S01]  /*05a0*/  STS [R6], R13 ;  /* 0x0000000d06007388 */ /* 0x0001e20000000800 */
[----:B------:R-:W-:Y:S09]  /*05b0*/  BAR.SYNC.DEFER_BLOCKING 0x0 ;  /* 0x0000000000007b1d */ /* 0x000ff20000010000 */
[----:B0-----:R-:W-:Y:S05]  /*05c0*/  @!P0 BRA `(.L_x_3) ;  /* 0x0000000000d08947 */ /* 0x001fea0003800000 */
.L_x_4:
[----:B------:R-:W-:-:S04]  /*05d0*/  SHF.R.U32.HI R3, RZ, 0x1, R7 ;  /* 0x00000001ff037819 */ /* 0x000fc80000011607 */
[----:B------:R-:W-:-:S13]  /*05e0*/  ISETP.GE.U32.AND P0, PT, R19, R3, PT ;  /* 0x000000031300720c */ /* 0x000fda0003f06070 */
[----:B------:R-:W-:Y:S01]  /*05f0*/  @!P0 IMAD R3, R3, 0x4, R6 ;  /* 0x0000000403038824 */ /* 0x000fe200078e0206 */
[----:B------:R-:W-:Y:S05]  /*0600*/  @!P0 LDS R2, [R6] ;  /* 0x0000000006028984 */ /* 0x000fea0000000800 */
[----:B------:R-:W0:Y:S02]  /*0610*/  @!P0 LDS R3, [R3] ;  /* 0x0000000003038984 */ /* 0x000e240000000800 */
[----:B0-----:R-:W-:-:S05]  /*0620*/  @!P0 FMNMX R5, R2, R3, !PT ;  /* 0x0000000302058209 */ /* 0x001fca0007800000 */
[----:B------:R0:W-:Y:S01]  /*0630*/  @!P0 STS [R6], R5 ;  /* 0x0000000506008388 */ /* 0x0001e20000000800 */
[----:B------:R-:W-:Y:S01]  /*0640*/  BAR.SYNC.DEFER_BLOCKING 0x0 ;  /* 0x0000000000007b1d */ /* 0x000fe20000010000 */
[----:B------:R-:W-:-:S13]  /*0650*/  ISETP.GE.U32.AND P0, PT, R7, 0x4, PT ;  /* 0x000000040700780c */ /* 0x000fda0003f06070 */
[----:B0-----:R-:W-:Y:S05]  /*0660*/  @!P0 BRA `(.L_x_3) ;  /* 0x0000000000a88947 */ /* 0x001fea0003800000 */
[----:B------:R-:W-:-:S04]  /*0670*/  SHF.R.U32.HI R2, RZ, 0x2, R7 ;  /* 0x00000002ff027819 */ /* 0x000fc80000011607 */
[----:B------:R-:W-:-:S13]  /*0680*/  ISETP.GE.U32.AND P0, PT, R19, R2, PT ;  /* 0x000000021300720c */ /* 0x000fda0003f06070 */
[----:B------:R-:W-:Y:S01]  /*0690*/  @!P0 LOP3.LUT R3, R7, 0x7fc, RZ, 0xc0, !PT ;  /* 0x000007fc07038812 */ /* 0x000fe200078ec0ff */
[----:B------:R-:W-:Y:S04]  /*06a0*/  @!P0 LDS R2, [R6] ;  /* 0x0000000006028984 */ /* 0x000fe80000000800 */
[----:B------:R-:W-:-:S06]  /*06b0*/  @!P0 IMAD.IADD R3, R6, 0x1, R3 ;  /* 0x0000000106038824 */ /* 0x000fcc00078e0203 */
        /* <DEDUP_REMOVED lines=34> */
[----:B------:R-:W-:Y:S01]  /*08e0*/  ISETP.GT.U32.AND P0, PT, R7, 0x3f, PT ;  /* 0x0000003f0700780c */ /* 0x000fe20003f04070 */
[----:B------:R-:W-:-:S12]  /*08f0*/  IMAD.MOV.U32 R7, RZ, RZ, R4 ;  /* 0x000000ffff077224 */ /* 0x000fd800078e0004 */
[----:B0-----:R-:W-:Y:S05]  /*0900*/  @P0 BRA `(.L_x_4) ;  /* 0xfffffffc00300947 */ /* 0x001fea000383ffff */
.L_x_3:
[----:B------:R-:W-:-:S13]  /*0910*/  ISETP.NE.AND P0, PT, R19, RZ, PT ;  /* 0x000000ff1300720c */ /* 0x000fda0003f05270 */
[----:B------:R-:W-:Y:S05]  /*0920*/  @P0 EXIT ;  /* 0x000000000000094d */ /* 0x000fea0003800000 */
[----:B------:R-:W0:Y:S01]  /*0930*/  S2UR UR5, SR_CgaCtaId ;  /* 0x00000000000579c3 */ /* 0x000e220000008800 */
[----:B------:R-:W-:-:S07]  /*0940*/  UMOV UR4, 0x400 ;  /* 0x0000040000047882 */ /* 0x000fce0000000000 */
[----:B------:R-:W1:Y:S01]  /*0950*/  LDC.64 R2, c[0x0][0x3b8] ;  /* 0x0000ee00ff027b82 */ /* 0x000e620000000a00 */
[----:B0-----:R-:W-:Y:S01]  /*0960*/  ULEA UR4, UR5, UR4, 0x18 ;  /* 0x0000000405047291 */ /* 0x001fe2000f8ec0ff */
[----:B-1----:R-:W-:-:S08]  /*0970*/  IMAD.WIDE.U32 R2, R0, 0x4, R2 ;  /* 0x0000000400027825 */ /* 0x002fd000078e0002 */
[----:B------:R-:W0:Y:S04]  /*0980*/  LDS R5, [UR4] ;  /* 0x00000004ff057984 */ /* 0x000e280008000800 */
[----:B0-----:R-:W-:Y:S01]  /*0990*/  STG.E desc[UR6][R2.64], R5 ;  /* 0x0000000502007986 */ /* 0x001fe2000c101906 */
[----:B------:R-:W-:Y:S05]  /*09a0*/  EXIT ;  /* 0x000000000000794d */ /* 0x000fea0003800000 */
.L_x_5:
        /* <DEDUP_REMOVED lines=13> */
.L_x_16:


//--------------------- .text._Z11init_kernelP17curandStateXORWOWl --------------------------
	.section	.text._Z11init_kernelP17curandStateXORWOWl,"ax",@progbits
	.align	128
        .global         _Z11init_kernelP17curandStateXORWOWl
        .type           _Z11init_kernelP17curandStateXORWOWl,@function
        .size           _Z11init_kernelP17curandStateXORWOWl,(.L_x_17 - _Z11init_kernelP17curandStateXORWOWl)
        .other          _Z11init_kernelP17curandStateXORWOWl,@"STO_CUDA_ENTRY STV_DEFAULT"
_Z11init_kernelP17curandStateXORWOWl:
.text._Z11init_kernelP17curandStateXORWOWl:
[----:B------:R-:W-:Y:S08]  /*0000*/  LDC R1, c[0x0][0x37c] ;  /* 0x0000df00ff017b82 */ /* 0x000ff00000000800 */
[----:B------:R-:W0:Y:S01]  /*0010*/  LDC.64 R4, c[0x0][0x388] ;  /* 0x0000e200ff047b82 */ /* 0x000e220000000a00 */
[----:B------:R-:W1:Y:S01]  /*0020*/  S2R R7, SR_TID.X ;  /* 0x0000000000077919 */ /* 0x000e620000002100 */
[----:B------:R-:W2:Y:S01]  /*0030*/  LDCU.64 UR4, c[0x0][0x358] ;  /* 0x00006b00ff0477ac */ /* 0x000ea20008000a00 */
[----:B------:R-:W-:Y:S05]  /*0040*/  BSSY.RECONVERGENT B0, `(.L_x_6) ;  /* 0x00000e8000007945 */ /* 0x000fea0003800200 */
[----:B------:R-:W2:Y:S08]  /*0050*/  LDC.64 R2, c[0x0][0x380] ;  /* 0x0000e000ff027b82 */ /* 0x000eb00000000a00 */
[----:B------:R-:W1:Y:S08]  /*0060*/  S2UR UR6, SR_CTAID.X ;  /* 0x00000000000679c3 */ /* 0x000e700000002500 */
[----:B------:R-:W1:Y:S01]  /*0070*/  LDC R6, c[0x0][0x360] ;  /* 0x0000d800ff067b82 */ /* 0x000e620000000800 */
[----:B0-----:R-:W-:-:S02]  /*0080*/  LOP3.LUT R0, R4, 0xaad26b49, RZ, 0x3c, !PT ;  /* 0xaad26b4904007812 */ /* 0x001fc400078e3cff */
[----:B------:R-:W-:-:S03]  /*0090*/  LOP3.LUT R4, R5, 0xf7dcefdd, RZ, 0x3c, !PT ;  /* 0xf7dcefdd05047812 */ /* 0x000fc600078e3cff */
[----:B------:R-:W-:Y:S02]  /*00a0*/  IMAD R0, R0, 0x4182bed5, RZ ;  /* 0x4182bed500007824 */ /* 0x000fe400078e02ff */
[----:B------:R-:W-:Y:S02]  /*00b0*/  IMAD R5, R4, -0x658354e5, RZ ;  /* 0x9a7cab1b04057824 */ /* 0x000fe400078e02ff */
[C---:B------:R-:W-:Y:S01]  /*00c0*/  VIADD R9, R0.reuse, 0x75bcd15 ;  /* 0x075bcd1500097836 */ /* 0x040fe20000000000 */
[C---:B------:R-:W-:Y:S01]  /*00d0*/  LOP3.LUT R10, R0.reuse, 0x159a55e5, RZ, 0x3c, !PT ;  /* 0x159a55e5000a7812 */ /* 0x040fe200078e3cff */
[C---:B------:R-:W-:Y:S01]  /*00e0*/  VIADD R13, R0.reuse, 0x583f19 ;  /* 0x00583f19000d7836 */ /* 0x040fe20000000000 */
[----:B------:R-:W-:Y:S01]  /*00f0*/  IADD3 R8, PT, PT, R0, 0x64f0c9, R5 ;  /* 0x0064f0c900087810 */ /* 0x000fe20007ffe005 */
[C---:B------:R-:W-:Y:S01]  /*0100*/  VIADD R11, R5.reuse, 0x1f123bb5 ;  /* 0x1f123bb5050b7836 */ /* 0x040fe20000000000 */
[----:B------:R-:W-:-:S03]  /*0110*/  LOP3.LUT R12, R5, 0x5491333, RZ, 0x3c, !PT ;  /* 0x05491333050c7812 */ /* 0x000fc600078e3cff */
[----:B--2---:R0:W-:Y:S04]  /*0120*/  STG.E.64 desc[UR4][R2.64], R8 ;  /* 0x0000000802007986 */ /* 0x0041e8000c101b04 */
[----:B------:R0:W-:Y:S01]  /*0130*/  STG.E.64 desc[UR4][R2.64+0x8], R10 ;  /* 0x0000080a02007986 */ /* 0x0001e2000c101b04 */
[----:B-1----:R-:W-:-:S03]  /*0140*/  IMAD R7, R6, UR6, R7 ;  /* 0x0000000606077c24 */ /* 0x002fc6000f8e0207 */
[----:B------:R0:W-:Y:S02]  /*0150*/  STG.E.64 desc[UR4][R2.64+0x10], R12 ;  /* 0x0000100c02007986 */ /* 0x0001e4000c101b04 */
[----:B------:R-:W-:-:S13]  /*0160*/  ISETP.NE.AND P0, PT, R7, RZ, PT ;  /* 0x000000ff0700720c */ /* 0x000fda0003f05270 */
[----:B0-----:R-:W-:Y:S05]  /*0170*/  @!P0 BRA `(.L_x_7) ;  /* 0x0000000c00508947 */ /* 0x001fea0003800000 */
[----:B------:R-:W-:Y:S01]  /*0180*/  SHF.R.S32.HI R0, RZ, 0x1f, R7 ;  /* 0x0000001fff007819 */ /* 0x000fe20000011407 */
[----:B------:R-:W-:-:S07]  /*0190*/  IMAD.MOV.U32 R6, RZ, RZ, RZ ;  /* 0x000000ffff067224 */ /* 0x000fce00078e00ff */
.L_x_13:
[----:B------:R-:W-:Y:S01]  /*01a0*/  LOP3.LUT R2, R7, 0x3, RZ, 0xc0, !PT ;  /* 0x0000000307027812 */ /* 0x000fe200078ec0ff */
[----:B------:R-:W-:Y:S03]  /*01b0*/  BSSY.RECONVERGENT B1, `(.L_x_8) ;  /* 0x00000ca000017945 */ /* 0x000fe60003800200 */
[----:B------:R-:W-:-:S04]  /*01c0*/  ISETP.NE.U32.AND P0, PT, R2, RZ, PT ;  /* 0x000000ff0200720c */ /* 0x000fc80003f05070 */
[----:B------:R-:W-:-:S13]  /*01d0*/  ISETP.NE.AND.EX P0, PT, RZ, RZ, PT, P0 ;  /* 0x000000ffff00720c */ /* 0x000fda0003f05300 */
[----:B0-----:R-:W-:Y:S05]  /*01e0*/  @!P0 BRA `(.L_x_9) ;  /* 0x0000000c00188947 */ /* 0x001fea0003800000 */
[----:B------:R-:W0:Y:S01]  /*01f0*/  LDC.64 R2, c[0x4][RZ] ;  /* 0x01000000ff027b82 */ /* 0x000e220000000a00 */
[----:B------:R-:W-:Y:S02]  /*0200*/  IMAD.MOV.U32 R8, RZ, RZ, RZ ;  /* 0x000000ffff087224 */ /* 0x000fe400078e00ff */
[----:B0-----:R-:W-:-:S07]  /*0210*/  IMAD.WIDE.U32 R2, R6, 0xc80, R2 ;  /* 0x00000c8006027825 */ /* 0x001fce00078e0002 */
.L_x_12:
[----:B0-----:R-:W-:Y:S02]  /*0220*/  CS2R R10, SRZ ;  /* 0x00000000000a7805 */ /* 0x001fe4000001ff00 */
[----:B------:R-:W-:Y:S01]  /*0230*/  CS2R R12, SRZ ;  /* 0x00000000000c7805 */ /* 0x000fe2000001ff00 */
[----:B------:R-:W-:Y:S02]  /*0240*/  IMAD.MOV.U32 R9, RZ, RZ, RZ ;  /* 0x000000ffff097224 */ /* 0x000fe400078e00ff */
[----:B------:R-:W-:-:S07]  /*0250*/  IMAD.MOV.U32 R14, RZ, RZ, RZ ;  /* 0x000000ffff0e7224 */ /* 0x000fce00078e00ff */
.L_x_11:
[----:B------:R-:W0:Y:S02]  /*0260*/  LDC.64 R4, c[0x0][0x380] ;  /* 0x0000e000ff047b82 */ /* 0x000e240000000a00 */
[----:B0-----:R-:W-:-:S05]  /*0270*/  IMAD.WIDE.U32 R4, R14, 0x4, R4 ;  /* 0x000000040e047825 */ /* 0x001fca00078e0004 */
[----:B------:R0:W5:Y:S01]  /*0280*/  LDG.E R15, desc[UR4][R4.64+0x4] ;  /* 0x00000404040f7981 */ /* 0x000162000c1e1900 */
[----:B------:R-:W-:Y:S02]  /*0290*/  IMAD.SHL.U32 R16, R14, 0x20, RZ ;  /* 0x000000200e107824 */ /* 0x000fe400078e00ff */
[----:B------:R-:W-:-:S07]  /*02a0*/  IMAD.MOV.U32 R17, RZ, RZ, RZ ;  /* 0x000000ffff117224 */ /* 0x000fce00078e00ff */
.L_x_10:
[----:B-----5:R-:W-:Y:S01]  /*02b0*/  SHF.R.U32.HI R23, RZ, R17, R15 ;  /* 0x00000011ff177219 */ /* 0x020fe2000001160f */
[----:B0-----:R-:W-:-:S03]  /*02c0*/  IMAD.IADD R4, R16, 0x1, R17 ;  /* 0x0000000110047824 */ /* 0x001fc600078e0211 */
[----:B------:R-:W-:-:S04]  /*02d0*/  LOP3.LUT R5, R23, 0x1, RZ, 0xc0, !PT ;  /* 0x0000000117057812 */ /* 0x000fc800078ec0ff */
[----:B------:R-:W-:Y:S01]  /*02e0*/  ISETP.NE.U32.AND P0, PT, R5, 0x1, PT ;  /* 0x000000010500780c */ /* 0x000fe20003f05070 */
[----:B------:R-:W-:-:S03]  /*02f0*/  IMAD R5, R4, 0x5, RZ ;  /* 0x0000000504057824 */ /* 0x000fc600078e02ff */
[----:B------:R-:W-:Y:S01]  /*0300*/  R2P PR, R23, 0x7e ;  /* 0x0000007e17007804 */ /* 0x000fe20000000000 */
[----:B------:R-:W-:-:S08]  /*0310*/  IMAD.WIDE.U32 R4, R5, 0x4, R2 ;  /* 0x0000000405047825 */ /* 0x000fd000078e0002 */
[----:B------:R-:W2:Y:S04]  /*0320*/  @!P0 LDG.E R19, desc[UR4][R4.64+0x10] ;  /* 0x0000100404138981 */ /* 0x000ea8000c1e1900 */
[----:B------:R-:W3:Y:S04]  /*0330*/  @P1 LDG.E R21, desc[UR4][R4.64+0x24] ;  /* 0x0000240404151981 */ /* 0x000ee8000c1e1900 */
[----:B------:R-:W4:Y:S04]  /*0340*/  @P2 LDG.E R25, desc[UR4][R4.64+0x38] ;  /* 0x0000380404192981 */ /* 0x000f28000c1e1900 */
[----:B------:R-:W4:Y:S04]  /*0350*/  @P3 LDG.E R27, desc[UR4][R4.64+0x4c] ;  /* 0x00004c04041b3981 */ /* 0x000f28000c1e1900 */
[----:B------:R-:W4:Y:S04]  /*0360*/  @P4 LDG.E R29, desc[UR4][R4.64+0x60] ;  /* 0x00006004041d4981 */ /* 0x000f28000c1e1900 */
[----:B------:R-:W4:Y:S04]  /*0370*/  @!P0 LDG.E R18, desc[UR4][R4.64] ;  /* 0x0000000404128981 */ /* 0x000f28000c1e1900 */
[----:B------:R-:W4:Y:S04]  /*0380*/  @!P0 LDG.E R20, desc[UR4][R4.64+0x4] ;  /* 0x0000040404148981 */ /* 0x000f28000c1e1900 */
[----:B------:R-:W4:Y:S04]  /*0390*/  @P5 LDG.E R22, desc[UR4][R4.64+0x74] ;  /* 0x0000740404165981 */ /* 0x000f28000c1e1900 */
[----:B------:R-:W4:Y:S04]  /*03a0*/  @P1 LDG.E R24, desc[UR4][R4.64+0x20] ;  /* 0x0000200404181981 */ /* 0x000f28000c1e1900 */
[----:B------:R-:W4:Y:S04]  /*03b0*/  @P2 LDG.E R26, desc[UR4][R4.64+0x28] ;  /* 0x00002804041a2981 */ /* 0x000f28000c1e1900 */
[----:B------:R-:W4:Y:S01]  /*03c0*/  @P4 LDG.E R28, desc[UR4][R4.64+0x50] ;  /* 0x00005004041c4981 */ /* 0x000f22000c1e1900 */
[----:B--2---:R-:W-:-:S03]  /*03d0*/  @!P0 LOP3.LUT R10, R10, R19, RZ, 0x3c, !PT ;  /* 0x000000130a0a8212 */ /* 0x004fc600078e3cff */
[----:B------:R-:W2:Y:S01]  /*03e0*/  @!P0 LDG.E R19, desc[UR4][R4.64+0x8] ;  /* 0x0000080404138981 */ /* 0x000ea2000c1e1900 */
[----:B---3--:R-:W-:-:S03]  /*03f0*/  @P1 LOP3.LUT R10, R10, R21, RZ, 0x3c, !PT ;  /* 0x000000150a0a1212 */ /* 0x008fc600078e3cff */
[----:B------:R-:W3:Y:S01]  /*0400*/  @P1 LDG.E R21, desc[UR4][R4.64+0x1c] ;  /* 0x00001c0404151981 */ /* 0x000ee2000c1e1900 */
[----:B----4-:R-:W-:-:S03]  /*0410*/  @P2 LOP3.LUT R10, R10, R25, RZ, 0x3c, !PT ;  /* 0x000000190a0a2212 */ /* 0x010fc600078e3cff */
[----:B------:R-:W4:Y:S01]  /*0420*/  @P6 LDG.E R25, desc[UR4][R4.64+0x88] ;  /* 0x0000880404196981 */ /* 0x000f22000c1e1900 */
[----:B------:R-:W-:-:S04]  /*0430*/  @P3 LOP3.LUT R10, R10, R27, RZ, 0x3c, !PT ;  /* 0x0000001b0a0a3212 */ /* 0x000fc800078e3cff */
[----:B------:R-:W-:Y:S02]  /*0440*/  @P4 LOP3.LUT R10, R10, R29, RZ, 0x3c, !PT ;  /* 0x0000001d0a0a4212 */ /* 0x000fe400078e3cff */
[----:B------:R-:W-:Y:S02]  /*0450*/  @!P0 LOP3.LUT R9, R9, R18, RZ, 0x3c, !PT ;  /* 0x0000001209098212 */ /* 0x000fe400078e3cff */
[----:B------:R-:W4:Y:S01]  /*0460*/  @!P0 LDG.E R18, desc[UR4][R4.64+0xc] ;  /* 0x00000c0404128981 */ /* 0x000f22000c1e1900 */
[----:B------:R-:W-:-:S03]  /*0470*/  @!P0 LOP3.LUT R13, R13, R20, RZ, 0x3c, !PT ;  /* 0x000000140d0d8212 */ /* 0x000fc600078e3cff */
[----:B------:R-:W4:Y:S01]  /*0480*/  @P1 LDG.E R20, desc[UR4][R4.64+0x14] ;  /* 0x0000140404141981 */ /* 0x000f22000c1e1900 */
[----:B------:R-:W-:-:S03]  /*0490*/  @P5 LOP3.LUT R10, R10, R22, RZ, 0x3c, !PT ;  /* 0x000000160a0a5212 */ /* 0x000fc600078e3cff */
[----:B------:R-:W4:Y:S01]  /*04a0*/  @P1 LDG.E R22, desc[UR4][R4.64+0x18] ;  /* 0x0000180404161981 */ /* 0x000f22000c1e1900 */
[----:B--2---:R-:W-:-:S03]  /*04b0*/  @!P0 LOP3.LUT R12, R12, R19, RZ, 0x3c, !PT ;  /* 0x000000130c0c8212 */ /* 0x004fc600078e3cff */
[----:B------:R-:W2:Y:S01]  /*04c0*/  @P2 LDG.E R19, desc[UR4][R4.64+0x30] ;  /* 0x0000300404132981 */ /* 0x000ea2000c1e1900 */
[----:B---3--:R-:W-:-:S03]  /*04d0*/  @P1 LOP3.LUT R12, R12, R21, RZ, 0x3c, !PT ;  /* 0x000000150c0c1212 */ /* 0x008fc600078e3cff */
[----:B------:R-:W3:Y:S01]  /*04e0*/  @P3 LDG.E R21, desc[UR4][R4.64+0x44] ;  /* 0x0000440404153981 */ /* 0x000ee2000c1e1900 */
[----:B----4-:R-:W-:-:S03]  /*04f0*/  @!P0 LOP3.LUT R11, R11, R18, RZ, 0x3c, !PT ;  /* 0x000000120b0b8212 */ /* 0x010fc600078e3cff */
[----:B------:R-:W4:Y:S01]  /*0500*/  @P2 LDG.E R18, desc[UR4][R4.64+0x2c] ;  /* 0x00002c0404122981 */ /* 0x000f22000c1e1900 */
[----:B------:R-:W-:-:S03]  /*0510*/  @P1 LOP3.LUT R9, R9, R20, RZ, 0x3c, !PT ;  /* 0x0000001409091212 */ /* 0x000fc600078e3cff */
[----:B------:R-:W4:Y:S01]  /*0520*/  @P2 LDG.E R20, desc[UR4][R4.64+0x34] ;  /* 0x0000340404142981 */ /* 0x000f22000c1e1900 */
[----:B------:R-:W-:Y:S02]  /*0530*/  @P1 LOP3.LUT R11, R11, R24, RZ, 0x3c, !PT ;  /* 0x000000180b0b1212 */ /* 0x000fe400078e3cff */
[----:B------:R-:W-:Y:S01]  /*0540*/  @P1 LOP3.LUT R13, R13, R22, RZ, 0x3c, !PT ;  /* 0x000000160d0d1212 */ /* 0x000fe200078e3cff */
[----:B------:R-:W4:Y:S01]  /*0550*/  @P3 LDG.E R24, desc[UR4][R4.64+0x40] ;  /* 0x0000400404183981 */ /* 0x000f22000c1e1900 */
[----:B------:R-:W-:-:S03]  /*0560*/  @P2 LOP3.LUT R9, R9, R26, RZ, 0x3c, !PT ;  /* 0x0000001a09092212 */ /* 0x000fc600078e3cff */
[----:B------:R-:W4:Y:S04]  /*0570*/  @P3 LDG.E R22, desc[UR4][R4.64+0x3c] ;  /* 0x00003c0404163981 */ /* 0x000f28000c1e1900 */
[----:B------:R-:W4:Y:S01]  /*0580*/  @P3 LDG.E R26, desc[UR4][R4.64+0x48] ;  /* 0x00004804041a3981 */ /* 0x000f22000c1e1900 */
[----:B--2---:R-:W-:-:S03]  /*0590*/  @P2 LOP3.LUT R12, R12, R19, RZ, 0x3c, !PT ;  /* 0x000000130c0c2212 */ /* 0x004fc600078e3cff */
[----:B------:R-:W2:Y:S01]  /*05a0*/  @P4 LDG.E R19, desc[UR4][R4.64+0x58] ;  /* 0x0000580404134981 */ /* 0x000ea2000c1e1900 */
[----:B---3--:R-:W-:-:S03]  /*05b0*/  @P3 LOP3.LUT R12, R12, R21, RZ, 0x3c, !PT ;  /* 0x000000150c0c3212 */ /* 0x008fc600078e3cff */
[----:B------:R-:W3:Y:S01]  /*05c0*/  @P5 LDG.E R21, desc[UR4][R4.64+0x6c] ;  /* 0x00006c0404155981 */ /* 0x000ee2000c1e1900 */
[----:B----4-:R-:W-:-:S03]  /*05d0*/  @P2 LOP3.LUT R13, R13, R18, RZ, 0x3c, !PT ;  /* 0x000000120d0d2212 */ /* 0x010fc600078e3cff */
[----:B------:R-:W4:Y:S01]  /*05e0*/  @P4 LDG.E R18, desc[UR4][R4.64+0x54] ;  /* 0x0000540404124981 */ /* 0x000f22000c1e1900 */
[----:B------:R-:W-:-:S03]  /*05f0*/  @P2 LOP3.LUT R11, R11, R20, RZ, 0x3c, !PT ;  /* 0x000000140b0b2212 */ /* 0x000fc600078e3cff */
[----:B------:R-:W4:Y:S01]  /*0600*/  @P4 LDG.E R20, desc[UR4][R4.64+0x5c] ;  /* 0x00005c0404144981 */ /* 0x000f22000c1e1900 */
[----:B------:R-:W-:-:S03]  /*0610*/  @P3 LOP3.LUT R13, R13, R24, RZ, 0x3c, !PT ;  /* 0x000000180d0d3212 */ /* 0x000fc600078e3cff */
[----:B------:R-:W4:Y:S01]  /*0620*/  @P5 LDG.E R24, desc[UR4][R4.64+0x68] ;  /* 0x0000680404185981 */ /* 0x000f22000c1e1900 */
[----:B------:R-:W-:-:S03]  /*0630*/  @P3 LOP3.LUT R9, R9, R22, RZ, 0x3c, !PT ;  /* 0x0000001609093212 */ /* 0x000fc600078e3cff */
[----:B------:R-:W4:Y:S01]  /*0640*/  @P5 LDG.E R22, desc[UR4][R4.64+0x64] ;  /* 0x0000640404165981 */ /* 0x000f22000c1e1900 */
[----:B------:R-:W-:-:S03]  /*0650*/  @P3 LOP3.LUT R11, R11, R26, RZ, 0x3c, !PT ;  /* 0x0000001a0b0b3212 */ /* 0x000fc600078e3cff */
[----:B------:R-:W4:Y:S01]  /*0660*/  @P5 LDG.E R26, desc[UR4][R4.64+0x70] ;  /* 0x00007004041a5981 */ /* 0x000f22000c1e1900 */
[----:B------:R-:W-:Y:S02]  /*0670*/  LOP3.LUT P0, RZ, R23, 0x80, RZ, 0xc0, !PT ;  /* 0x0000008017ff7812 */ /* 0x000fe4000780c0ff */
[----:B------:R-:W-:Y:S02]  /*0680*/  @P4 LOP3.LUT R9, R9, R28, RZ, 0x3c, !PT ;  /* 0x0000001c09094212 */ /* 0x000fe400078e3cff */
[----:B------:R-:W4:Y:S01]  /*0690*/  @P6 LDG.E R28, desc[UR4][R4.64+0x78] ;  /* 0x00007804041c6981 */ /* 0x000f22000c1e1900 */
[----:B------:R-:W-:-:S08]  /*06a0*/  @P6 LOP3.LUT R10, R10, R25, RZ, 0x3c, !PT ;  /* 0x000000190a0a6212 */ /* 0x000fd000078e3cff */
        /* <DEDUP_REMOVED lines=15> */
[----:B------:R-:W-:Y:S02]  /*07a0*/  @P6 LOP3.LUT R9, R9, R28, RZ, 0x3c, !PT ;  /* 0x0000001c09096212 */ /* 0x000fe400078e3cff */
[----:B------:R-:W-:Y:S02]  /*07b0*/  @P0 LOP3.LUT R10, R10, R25, RZ, 0x3c, !PT ;  /* 0x000000190a0a0212 */ /* 0x000fe400078e3cff */
[----:B--2---:R-:W-:-:S04]  /*07c0*/  @P6 LOP3.LUT R12, R12, R19, RZ, 0x3c, !PT ;  /* 0x000000130c0c6212 */ /* 0x004fc800078e3cff */
[----:B---3--:R-:W-:Y:S02]  /*07d0*/  @P0 LOP3.LUT R12, R12, R21, RZ, 0x3c, !PT ;  /* 0x000000150c0c0212 */ /* 0x008fe400078e3cff */
[----:B----4-:R-:W-:Y:S02]  /*07e0*/  @P6 LOP3.LUT R13, R13, R18, RZ, 0x3c, !PT ;  /* 0x000000120d0d6212 */ /* 0x010fe400078e3cff */
[----:B------:R-:W-:Y:S02]  /*07f0*/  @P6 LOP3.LUT R11, R11, R20, RZ, 0x3c, !PT ;  /* 0x000000140b0b6212 */ /* 0x000fe400078e3cff */
[----:B------:R-:W-:Y:S02]  /*0800*/  @P0 LOP3.LUT R13, R13, R24, RZ, 0x3c, !PT ;  /* 0x000000180d0d0212 */ /* 0x000fe400078e3cff */
[----:B------:R-:W-:Y:S02]  /*0810*/  @P0 LOP3.LUT R9, R9, R22, RZ, 0x3c, !PT ;  /* 0x0000001609090212 */ /* 0x000fe400078e3cff */
[----:B------:R-:W-:-:S02]  /*0820*/  @P0 LOP3.LUT R11, R11, R26, RZ, 0x3c, !PT ;  /* 0x0000001a0b0b0212 */ /* 0x000fc400078e3cff */
[----:B------:R-:W-:-:S13]  /*0830*/  R2P PR, R23.B1, 0x7f ;  /* 0x0000007f17007804 */ /* 0x000fda0000001000 */
[----:B------:R-:W2:Y:S04]  /*0840*/  @P0 LDG.E R19, desc[UR4][R4.64+0xa8] ;  /* 0x0000a80404130981 */ /* 0x000ea8000c1e1900 */
[----:B------:R-:W3:Y:S04]  /*0850*/  @P0 LDG.E R20, desc[UR4][R4.64+0xa4] ;  /* 0x0000a40404140981 */ /* 0x000ee8000c1e1900 */
[----:B------:R-:W4:Y:S04]  /*0860*/  @P0 LDG.E R18, desc[UR4][R4.64+0xa0] ;  /* 0x0000a00404120981 */ /* 0x000f28000c1e1900 */
[----:B------:R-:W4:Y:S04]  /*0870*/  @P0 LDG.E R22, desc[UR4][R4.64+0xac] ;  /* 0x0000ac0404160981 */ /* 0x000f28000c1e1900 */
[----:B------:R-:W4:Y:S04]  /*0880*/  @P0 LDG.E R21, desc[UR4][R4.64+0xb0] ;  /* 0x0000b00404150981 */ /* 0x000f28000c1e1900 */
[----:B------:R-:W4:Y:S04]  /*0890*/  @P1 LDG.E R24, desc[UR4][R4.64+0xb8] ;  /* 0x0000b80404181981 */ /* 0x000f28000c1e1900 */
[----:B------:R-:W4:Y:S04]  /*08a0*/  @P1 LDG.E R26, desc[UR4][R4.64+0xc0] ;  /* 0x0000c004041a1981 */ /* 0x000f28000c1e1900 */
        /* <DEDUP_REMOVED lines=10> */
[----:B------:R-:W-:Y:S02]  /*0950*/  @P0 LOP3.LUT R10, R10, R21, RZ, 0x3c, !PT ;  /* 0x000000150a0a0212 */ /* 0x000fe400078e3cff */
[----:B------:R-:W-:Y:S01]  /*0960*/  LOP3.LUT P0, RZ, R23, 0x8000, RZ, 0xc0, !PT ;  /* 0x0000800017ff7812 */ /* 0x000fe2000780c0ff */
[----:B------:R-:W4:Y:S04]  /*0970*/  @P2 LDG.E R21, desc[UR4][R4.64+0xd8] ;  /* 0x0000d80404152981 */ /* 0x000f28000c1e1900 */
        /* <DEDUP_REMOVED lines=11> */
[----:B------:R-:W-:Y:S02]  /*0a30*/  @P2 LOP3.LUT R9, R9, R28, RZ, 0x3c, !PT ;  /* 0x0000001c09092212 */ /* 0x000fe400078e3cff */
[----:B----4-:R-:W-:Y:S01]  /*0a40*/  @P2 LOP3.LUT R13, R13, R18, RZ, 0x3c, !PT ;  /* 0x000000120d0d2212 */ /* 0x010fe200078e3cff */
[----:B------:R-:W4:Y:S01]  /*0a50*/  @P5 LDG.E R28, desc[UR4][R4.64+0x110] ;  /* 0x00011004041c5981 */ /* 0x000f22000c1e1900 */
[----:B------:R-:W-:-:S03]  /*0a60*/  @P3 LOP3.LUT R9, R9, R22, RZ, 0x3c, !PT ;  /* 0x0000001609093212 */ /* 0x000fc600078e3cff */
[----:B------:R-:W4:Y:S01]  /*0a70*/  @P4 LDG.E R18, desc[UR4][R4.64+0xf0] ;  /* 0x0000f00404124981 */ /* 0x000f22000c1e1900 */
[----:B------:R-:W-:-:S03]  /*0a80*/  @P2 LOP3.LUT R10, R10, R21, RZ, 0x3c, !PT ;  /* 0x000000150a0a2212 */ /* 0x000fc600078e3cff */
[----:B------:R-:W4:Y:S04]  /*0a90*/  @P4 LDG.E R21, desc[UR4][R4.64+0xf8] ;  /* 0x0000f80404154981 */ /* 0x000f28000c1e1900 */
[----:B------:R-:W4:Y:S01]  /*0aa0*/  @P4 LDG.E R22, desc[UR4][R4.64+0xfc] ;  /* 0x0000fc0404164981 */ /* 0x000f22000c1e1900 */
[----:B------:R-:W-:-:S03]  /*0ab0*/  @P3 LOP3.LUT R13, R13, R24, RZ, 0x3c, !PT ;  /* 0x000000180d0d3212 */ /* 0x000fc600078e3cff */
[----:B------:R-:W4:Y:S01]  /*0ac0*/  @P5 LDG.E R24, desc[UR4][R4.64+0x104] ;  /* 0x0001040404185981 */ /* 0x000f22000c1e1900 */
[----:B------:R-:W-:-:S03]  /*0ad0*/  @P3 LOP3.LUT R10, R10, R25, RZ, 0x3c, !PT ;  /* 0x000000190a0a3212 */ /* 0x000fc600078e3cff */
[----:B------:R-:W4:Y:S01]  /*0ae0*/  @P5 LDG.E R25, desc[UR4][R4.64+0x10c] ;  /* 0x00010c0404195981 */ /* 0x000f22000c1e1900 */
[----:B--2---:R-:W-:-:S03]  /*0af0*/  @P2 LOP3.LUT R12, R12, R19, RZ, 0x3c, !PT ;  /* 0x000000130c0c2212 */ /* 0x004fc600078e3cff */
[----:B------:R-:W2:Y:S01]  /*0b00*/  @P5 LDG.E R19, desc[UR4][R4.64+0x114] ;  /* 0x0001140404135981 */ /* 0x000ea2000c1e1900 */
[----:B------:R-:W-:-:S03]  /*0b10*/  @P3 LOP3.LUT R12, R12, R23, RZ, 0x3c, !PT ;  /* 0x000000170c0c3212 */ /* 0x000fc600078e3cff */
[----:B------:R-:W2:Y:S01]  /*0b20*/  @P4 LDG.E R23, desc[UR4][R4.64+0x100] ;  /* 0x0001000404174981 */ /* 0x000ea2000c1e1900 */
[----:B---3--:R-:W-:-:S03]  /*0b30*/  @P2 LOP3.LUT R11, R11, R20, RZ, 0x3c, !PT ;  /* 0x000000140b0b2212 */ /* 0x008fc600078e3cff */
[----:B------:R-:W3:Y:S01]  /*0b40*/  @P4 LDG.E R20, desc[UR4][R4.64+0xf4] ;  /* 0x0000f40404144981 */ /* 0x000ee2000c1e1900 */
[----:B------:R-:W-:-:S03]  /*0b50*/  @P3 LOP3.LUT R11, R11, R26, RZ, 0x3c, !PT ;  /* 0x0000001a0b0b3212 */ /* 0x000fc600078e3cff */
[----:B------:R-:W3:Y:S01]  /*0b60*/  @P5 LDG.E R26, desc[UR4][R4.64+0x108] ;  /* 0x00010804041a5981 */ /* 0x000ee2000c1e1900 */
[----:B----4-:R-:W-:Y:S02]  /*0b70*/  @P4 LOP3.LUT R9, R9, R18, RZ, 0x3c, !PT ;  /* 0x0000001209094212 */ /* 0x010fe400078e3cff */
[----:B------:R-:W-:Y:S01]  /*0b80*/  @P4 LOP3.LUT R12, R12, R21, RZ, 0x3c, !PT ;  /* 0x000000150c0c4212 */ /* 0x000fe200078e3cff */
[----:B------:R-:W4:Y:S01]  /*0b90*/  @P6 LDG.E R18, desc[UR4][R4.64+0x118] ;  /* 0x0001180404126981 */ /* 0x000f22000c1e1900 */
[----:B------:R-:W-:-:S03]  /*0ba0*/  @P4 LOP3.LUT R11, R11, R22, RZ, 0x3c, !PT ;  /* 0x000000160b0b4212 */ /* 0x000fc600078e3cff */
        /* <DEDUP_REMOVED lines=10> */
[----:B---3--:R-:W-:Y:S02]  /*0c50*/  @P4 LOP3.LUT R13, R13, R20, RZ, 0x3c, !PT ;  /* 0x000000140d0d4212 */ /* 0x008fe400078e3cff */
[----:B------:R-:W-:Y:S01]  /*0c60*/  @P5 LOP3.LUT R10, R10, R19, RZ, 0x3c, !PT ;  /* 0x000000130a0a5212 */ /* 0x000fe200078e3cff */
[----:B------:R-:W3:Y:S01]  /*0c70*/  @P6 LDG.E R20, desc[UR4][R4.64+0x11c] ;  /* 0x00011c0404146981 */ /* 0x000ee2000c1e1900 */
[----:B------:R-:W-:-:S03]  /*0c80*/  @P5 LOP3.LUT R13, R13, R26, RZ, 0x3c, !PT ;  /* 0x0000001a0d0d5212 */ /* 0x000fc600078e3cff */
[----:B------:R-:W3:Y:S04]  /*0c90*/  @P6 LDG.E R19, desc[UR4][R4.64+0x128] ;  /* 0x0001280404136981 */ /* 0x000ee8000c1e1900 */
[----:B------:R-:W3:Y:S01]  /*0ca0*/  @P0 LDG.E R26, desc[UR4][R4.64+0x130] ;  /* 0x00013004041a0981 */ /* 0x000ee2000c1e1900 */
[----:B------:R-:W-:-:S05]  /*0cb0*/  VIADD R17, R17, 0x10 ;  /* 0x0000001011117836 */ /* 0x000fca0000000000 */
[----:B------:R-:W-:Y:S02]  /*0cc0*/  ISETP.NE.AND P1, PT, R17, 0x20, PT ;  /* 0x000000201100780c */ /* 0x000fe40003f25270 */
[----:B----4-:R-:W-:Y:S02]  /*0cd0*/  @P6 LOP3.LUT R9, R9, R18, RZ, 0x3c, !PT ;  /* 0x0000001209096212 */ /* 0x010fe400078e3cff */
[----:B------:R-:W-:Y:S02]  /*0ce0*/  @P6 LOP3.LUT R12, R12, R21, RZ, 0x3c, !PT ;  /* 0x000000150c0c6212 */ /* 0x000fe400078e3cff */
[----:B------:R-:W-:Y:S02]  /*0cf0*/  @P6 LOP3.LUT R11, R11, R22, RZ, 0x3c, !PT ;  /* 0x000000160b0b6212 */ /* 0x000fe400078e3cff */
[----:B------:R-:W-:Y:S02]  /*0d00*/  @P0 LOP3.LUT R9, R9, R24, RZ, 0x3c, !PT ;  /* 0x0000001809090212 */ /* 0x000fe400078e3cff */
[----:B------:R-:W-:-:S02]  /*0d10*/  @P0 LOP3.LUT R11, R11, R28, RZ, 0x3c, !PT ;  /* 0x0000001c0b0b0212 */ /* 0x000fc400078e3cff */
[----:B--2---:R-:W-:Y:S02]  /*0d20*/  @P0 LOP3.LUT R12, R12, R23, RZ, 0x3c, !PT ;  /* 0x000000170c0c0212 */ /* 0x004fe400078e3cff */
[----:B---3--:R-:W-:Y:S02]  /*0d30*/  @P6 LOP3.LUT R13, R13, R20, RZ, 0x3c, !PT ;  /* 0x000000140d0d6212 */ /* 0x008fe400078e3cff */
[----:B------:R-:W-:Y:S02]  /*0d40*/  @P6 LOP3.LUT R10, R10, R19, RZ, 0x3c, !PT ;  /* 0x000000130a0a6212 */ /* 0x000fe400078e3cff */
[----:B------:R-:W-:Y:S02]  /*0d50*/  @P0 LOP3.LUT R13, R13, R26, RZ, 0x3c, !PT ;  /* 0x0000001a0d0d0212 */ /* 0x000fe400078e3cff */
[----:B------:R-:W-:Y:S01]  /*0d60*/  @P0 LOP3.LUT R10, R10, R25, RZ, 0x3c, !PT ;  /* 0x000000190a0a0212 */ /* 0x000fe200078e3cff */
[----:B------:R-:W-:Y:S06]  /*0d70*/  @P1 BRA `(.L_x_10) ;  /* 0xfffffff4004c1947 */ /* 0x000fec000383ffff */
[----:B------:R-:W-:-:S05]  /*0d80*/  VIADD R14, R14, 0x1 ;  /* 0x000000010e0e7836 */ /* 0x000fca0000000000 */
[----:B------:R-:W-:-:S13]  /*0d90*/  ISETP.NE.AND P0, PT, R14, 0x5, PT ;  /* 0x000000050e00780c */ /* 0x000fda0003f05270 */
[----:B------:R-:W-:Y:S05]  /*0da0*/  @P0 BRA `(.L_x_11) ;  /* 0xfffffff4002c0947 */ /* 0x000fea000383ffff */
[----:B------:R-:W0:Y:S01]  /*0db0*/  LDC.64 R4, c[0x0][0x380] ;  /* 0x0000e000ff047b82 */ /* 0x000e220000000a00 */
[----:B------:R-:W-:Y:S01]  /*0dc0*/  VIADD R8, R8, 0x1 ;  /* 0x0000000108087836 */ /* 0x000fe20000000000 */
[----:B------:R-:W-:-:S04]  /*0dd0*/  LOP3.LUT R15, R7, 0x3, RZ, 0xc0, !PT ;  /* 0x00000003070f7812 */ /* 0x000fc800078ec0ff */
[----:B------:R-:W-:Y:S01]  /*0de0*/  ISETP.GE.U32.AND P0, PT, R8, R15, PT ;  /* 0x0000000f0800720c */ /* 0x000fe20003f06070 */
[----:B0-----:R0:W-:Y:S04]  /*0df0*/  STG.E desc[UR4][R4.64+0x4], R9 ;  /* 0x0000040904007986 */ /* 0x0011e8000c101904 */
[----:B------:R0:W-:Y:S04]  /*0e00*/  STG.E desc[UR4][R4.64+0x8], R13 ;  /* 0x0000080d04007986 */ /* 0x0001e8000c101904 */
[----:B------:R0:W-:Y:S04]  /*0e10*/  STG.E desc[UR4][R4.64+0xc], R12 ;  /* 0x00000c0c04007986 */ /* 0x0001e8000c101904 */
[----:B------:R0:W-:Y:S04]  /*0e20*/  STG.E desc[UR4][R4.64+0x10], R11 ;  /* 0x0000100b04007986 */ /* 0x0001e8000c101904 */
[----:B------:R0:W-:Y:S01]  /*0e30*/  STG.E desc[UR4][R4.64+0x14], R10 ;  /* 0x0000140a04007986 */ /* 0x0001e2000c101904 */
[----:B------:R-:W-:Y:S05]  /*0e40*/  @!P0 BRA `(.L_x_12) ;  /* 0xfffffff000f48947 */ /* 0x000fea000383ffff */
.L_x_9:
[----:B------:R-:W-:Y:S05]  /*0e50*/  BSYNC.RECONVERGENT B1 ;  /* 0x0000000000017941 */ /* 0x000fea0003800200 */
.L_x_8:
[C---:B------:R-:W-:Y:S01]  /*0e60*/  ISETP.GT.U32.AND P0, PT, R7.reuse, 0x3, PT ;  /* 0x000000030700780c */ /* 0x040fe20003f04070 */
[----:B------:R-:W-:Y:S01]  /*0e70*/  VIADD R6, R6, 0x1 ;  /* 0x0000000106067836 */ /* 0x000fe20000000000 */
[--C-:B------:R-:W-:Y:S02]  /*0e80*/  SHF.R.U64 R7, R7, 0x2, R0.reuse ;  /* 0x0000000207077819 */ /* 0x100fe40000001200 */
[----:B------:R-:W-:Y:S02]  /*0e90*/  ISETP.GT.U32.AND.EX P0, PT, R0, RZ, PT, P0 ;  /* 0x000000ff0000720c */ /* 0x000fe40003f04100 */
[----:B------:R-:W-:-:S11]  /*0ea0*/  SHF.R.U32.HI R0, RZ, 0x2, R0 ;  /* 0x00000002ff007819 */ /* 0x000fd60000011600 */
[----:B------:R-:W-:Y:S05]  /*0eb0*/  @P0 BRA `(.L_x_13) ;  /* 0xfffffff000b80947 */ /* 0x000fea000383ffff */
.L_x_7:
[----:B------:R-:W-:Y:S05]  /*0ec0*/  BSYNC.RECONVERGENT B0 ;  /* 0x0000000000007941 */ /* 0x000fea0003800200 */
.L_x_6:
[----:B------:R-:W1:Y:S02]  /*0ed0*/  LDC.64 R2, c[0x0][0x380] ;  /* 0x0000e000ff027b82 */ /* 0x000e640000000a00 */
[----:B-1----:R-:W-:Y:S04]  /*0ee0*/  STG.E.64 desc[UR4][R2.64+0x18], RZ ;  /* 0x000018ff02007986 */ /* 0x002fe8000c101b04 */
[----:B------:R-:W-:Y:S04]  /*0ef0*/  STG.E desc[UR4][R2.64+0x20], RZ ;  /* 0x000020ff02007986 */ /* 0x000fe8000c101904 */
[----:B------:R-:W-:Y:S01]  /*0f00*/  STG.E.64 desc[UR4][R2.64+0x28], RZ ;  /* 0x000028ff02007986 */ /* 0x000fe2000c101b04 */
[----:B------:R-:W-:Y:S05]  /*0f10*/  EXIT ;  /* 0x000000000000794d */ /* 0x000fea0003800000 */
.L_x_14:
        /* <DEDUP_REMOVED lines=14> */
.L_x_17:


//--------------------- .nv.global.init           --------------------------
	.section	.nv.global.init,"aw",@progbits
	.align	4
.nv.global.init:
	.type		mrg32k3aM1SubSeq,@object
	.size		mrg32k3aM1SubSeq,(mrg32k3aM2SubSeq - mrg32k3aM1SubSeq)
mrg32k3aM1SubSeq:
        /*0000*/ 	.byte	0x0b, 0xcc, 0xee, 0x04, 0x73, 0x29, 0x8b, 0x6f, 0xf6, 0x53, 0x03, 0xf6, 0x23, 0xf6, 0xea, 0xda
        /* <DEDUP_REMOVED lines=125> */
	.type		mrg32k3aM2SubSeq,@object
	.size		mrg32k3aM2SubSeq,(mrg32k3aM1 - mrg32k3aM2SubSeq)
mrg32k3aM2SubSeq:
        /* <DEDUP_REMOVED lines=126> */
	.type		mrg32k3aM1,@object
	.size		mrg32k3aM1,(mrg32k3aM1Seq - mrg32k3aM1)
mrg32k3aM1:
        /* <DEDUP_REMOVED lines=144> */
	.type		mrg32k3aM1Seq,@object
	.size		mrg32k3aM1Seq,(mrg32k3aM2 - mrg32k3aM1Seq)
mrg32k3aM1Seq:
        /* <DEDUP_REMOVED lines=144> */
	.type		mrg32k3aM2,@object
	.size		mrg32k3aM2,(mrg32k3aM2Seq - mrg32k3aM2)
mrg32k3aM2:
        /* <DEDUP_REMOVED lines=144> */
	.type		mrg32k3aM2Seq,@object
	.size		mrg32k3aM2Seq,(precalc_xorwow_matrix - mrg32k3aM2Seq)
mrg32k3aM2Seq:
        /* <DEDUP_REMOVED lines=144> */
	.type		precalc_xorwow_matrix,@object
	.size		precalc_xorwow_matrix,(precalc_xorwow_offset_matrix - precalc_xorwow_matrix)
precalc_xorwow_matrix:
        /* <DEDUP_REMOVED lines=6400> */
	.type		precalc_xorwow_offset_matrix,@object
	.size		precalc_xorwow_offset_matrix,(.L_1 - precalc_xorwow_offset_matrix)
precalc_xorwow_offset_matrix:
        /* <DEDUP_REMOVED lines=6400> */
.L_1:


//--------------------- .nv.shared._Z7kernel2Pf   --------------------------
	.section	.nv.shared._Z7kernel2Pf,"aw",@nobits
	.sectionflags	@""
	.align	16
	.zero		1024


//--------------------- .nv.shared.reserved.0     --------------------------
	.section	.nv.shared.reserved.0,"aw",@nobits
	.weak		__nv_reservedSMEM_offset_0_alias
	.size		__nv_reservedSMEM_offset_0_alias, 0, 64
	.other		__nv_reservedSMEM_offset_0_alias,@"STO_CUDA_RESERVED_SHARED STV_DEFAULT"
__nv_reservedSMEM_offset_0_alias:
	.zero		0
	.zero		64


//--------------------- .nv.shared._Z7kernel1PfS_S_S_P17curandStateXORWOWS_S_S_ --------------------------
	.section	.nv.shared._Z7kernel1PfS_S_S_P17curandStateXORWOWS_S_S_,"aw",@nobits
	.sectionflags	@""
	.align	16
	.zero		1024


//--------------------- .nv.shared._Z11init_kernelP17curandStateXORWOWl --------------------------
	.section	.nv.shared._Z11init_kernelP17curandStateXORWOWl,"aw",@nobits
	.sectionflags	@""
	.align	16
	.zero		1024


//--------------------- .nv.constant0._Z7kernel2Pf --------------------------
	.section	.nv.constant0._Z7kernel2Pf,"a",@progbits
	.sectionflags	@""
	.align	4
.nv.constant0._Z7kernel2Pf:
	.zero		904


//--------------------- .nv.constant0._Z7kernel1PfS_S_S_P17curandStateXORWOWS_S_S_ --------------------------
	.section	.nv.constant0._Z7kernel1PfS_S_S_P17curandStateXORWOWS_S_S_,"a",@progbits
	.sectionflags	@""
	.align	4
.nv.constant0._Z7kernel1PfS_S_S_P17curandStateXORWOWS_S_S_:
	.zero		960


//--------------------- .nv.constant0._Z11init_kernelP17curandStateXORWOWl --------------------------
	.section	.nv.constant0._Z11init_kernelP17curandStateXORWOWl,"a",@progbits
	.sectionflags	@""
	.align	4
.nv.constant0._Z11init_kernelP17curandStateXORWOWl:
	.zero		912


//--------------------- SYMBOLS --------------------------

	.type		.nv.reservedSmem.offset0,@object
	.size		.nv.reservedSmem.offset0,0x4
	.type		.nv.reservedSmem.cap,@object
	.size		.nv.reservedSmem.cap,0x4
